//
// Generated by NVIDIA NVVM Compiler
//
// Compiler Build ID: CL-36424714
// Cuda compilation tools, release 13.0, V13.0.88
// Based on NVVM 20.0.0
//

.version 9.0
.target sm_100
.address_size 64

	// .globl	_Z19matmult_kernel_gpu1PdS_S_iii
// _ZZ19matmult_kernel_gpu5PdS_S_iiiE2As has been demoted
// _ZZ19matmult_kernel_gpu5PdS_S_iiiE2Bs has been demoted

.visible .entry _Z19matmult_kernel_gpu1PdS_S_iii(
	.param .u64 .ptr .align 1 _Z19matmult_kernel_gpu1PdS_S_iii_param_0,
	.param .u64 .ptr .align 1 _Z19matmult_kernel_gpu1PdS_S_iii_param_1,
	.param .u64 .ptr .align 1 _Z19matmult_kernel_gpu1PdS_S_iii_param_2,
	.param .u32 _Z19matmult_kernel_gpu1PdS_S_iii_param_3,
	.param .u32 _Z19matmult_kernel_gpu1PdS_S_iii_param_4,
	.param .u32 _Z19matmult_kernel_gpu1PdS_S_iii_param_5
)
{
	.reg .pred 	%p<23>;
	.reg .b32 	%r<107>;
	.reg .b64 	%rd<86>;
	.reg .b64 	%fd<55>;

	ld.param.u64 	%rd13, [_Z19matmult_kernel_gpu1PdS_S_iii_param_0];
	ld.param.u64 	%rd14, [_Z19matmult_kernel_gpu1PdS_S_iii_param_1];
	ld.param.u64 	%rd15, [_Z19matmult_kernel_gpu1PdS_S_iii_param_2];
	ld.param.u32 	%r59, [_Z19matmult_kernel_gpu1PdS_S_iii_param_3];
	ld.param.u32 	%r60, [_Z19matmult_kernel_gpu1PdS_S_iii_param_4];
	ld.param.u32 	%r61, [_Z19matmult_kernel_gpu1PdS_S_iii_param_5];
	cvta.to.global.u64 	%rd1, %rd15;
	cvta.to.global.u64 	%rd2, %rd14;
	cvta.to.global.u64 	%rd3, %rd13;
	min.s32 	%r62, %r59, %r60;
	setp.gt.s32 	%p1, %r62, 0;
	setp.lt.s32 	%p2, %r62, 1;
	@%p2 bra 	$L__BB0_14;
	and.b32  	%r1, %r60, 7;
	add.s32 	%r2, %r1, -1;
	and.b32  	%r3, %r60, 3;
	and.b32  	%r4, %r60, 2147483640;
	and.b32  	%r5, %r60, 1;
	mov.b32 	%r89, 0;
$L__BB0_2:
	setp.lt.u32 	%p3, %r60, 8;
	mul.lo.s32 	%r7, %r89, %r60;
	mov.b32 	%r92, 0;
	@%p3 bra 	$L__BB0_5;
	mov.b32 	%r90, 0;
$L__BB0_4:
	.pragma "nounroll";
	add.s32 	%r66, %r90, %r7;
	mul.wide.u32 	%rd16, %r66, 8;
	add.s64 	%rd17, %rd1, %rd16;
	mov.b64 	%rd18, 0;
	st.global.u64 	[%rd17], %rd18;
	st.global.u64 	[%rd17+8], %rd18;
	st.global.u64 	[%rd17+16], %rd18;
	st.global.u64 	[%rd17+24], %rd18;
	st.global.u64 	[%rd17+32], %rd18;
	st.global.u64 	[%rd17+40], %rd18;
	st.global.u64 	[%rd17+48], %rd18;
	st.global.u64 	[%rd17+56], %rd18;
	add.s32 	%r90, %r90, 8;
	setp.eq.s32 	%p4, %r90, %r4;
	mov.u32 	%r92, %r4;
	@%p4 bra 	$L__BB0_5;
	bra.uni 	$L__BB0_4;
$L__BB0_5:
	setp.eq.s32 	%p5, %r1, 0;
	@%p5 bra 	$L__BB0_13;
	setp.lt.u32 	%p6, %r2, 3;
	@%p6 bra 	$L__BB0_8;
	add.s32 	%r67, %r92, %r7;
	mul.wide.u32 	%rd19, %r67, 8;
	add.s64 	%rd20, %rd1, %rd19;
	mov.b64 	%rd21, 0;
	st.global.u64 	[%rd20], %rd21;
	cvt.u64.u32 	%rd22, %r7;
	cvt.u64.u32 	%rd23, %r92;
	add.s64 	%rd24, %rd23, %rd22;
	shl.b64 	%rd25, %rd24, 3;
	add.s64 	%rd26, %rd1, %rd25;
	st.global.u64 	[%rd26+8], %rd21;
	st.global.u64 	[%rd26+16], %rd21;
	st.global.u64 	[%rd26+24], %rd21;
	add.s32 	%r92, %r92, 4;
$L__BB0_8:
	setp.eq.s32 	%p7, %r3, 0;
	@%p7 bra 	$L__BB0_13;
	setp.eq.s32 	%p8, %r3, 1;
	@%p8 bra 	$L__BB0_11;
	add.s32 	%r68, %r92, %r7;
	mul.wide.u32 	%rd27, %r68, 8;
	add.s64 	%rd28, %rd1, %rd27;
	mov.b64 	%rd29, 0;
	st.global.u64 	[%rd28], %rd29;
	cvt.u64.u32 	%rd30, %r7;
	cvt.u64.u32 	%rd31, %r92;
	add.s64 	%rd32, %rd31, %rd30;
	shl.b64 	%rd33, %rd32, 3;
	add.s64 	%rd34, %rd1, %rd33;
	st.global.u64 	[%rd34+8], %rd29;
	add.s32 	%r92, %r92, 2;
$L__BB0_11:
	setp.eq.s32 	%p9, %r5, 0;
	@%p9 bra 	$L__BB0_13;
	add.s32 	%r69, %r92, %r7;
	mul.wide.u32 	%rd35, %r69, 8;
	add.s64 	%rd36, %rd1, %rd35;
	mov.b64 	%rd37, 0;
	st.global.u64 	[%rd36], %rd37;
$L__BB0_13:
	add.s32 	%r89, %r89, 1;
	setp.ne.s32 	%p10, %r89, %r59;
	@%p10 bra 	$L__BB0_2;
$L__BB0_14:
	setp.lt.s32 	%p11, %r61, 1;
	not.pred 	%p12, %p1;
	or.pred  	%p13, %p12, %p11;
	@%p13 bra 	$L__BB0_30;
	and.b32  	%r16, %r61, 7;
	and.b32  	%r17, %r61, 3;
	and.b32  	%r18, %r61, 2147483640;
	and.b32  	%r19, %r61, 1;
	neg.s32 	%r20, %r18;
	shl.b32 	%r21, %r60, 3;
	shl.b32 	%r22, %r60, 1;
	mul.lo.s32 	%r23, %r60, 3;
	shl.b32 	%r24, %r60, 2;
	mul.lo.s32 	%r25, %r60, 5;
	mul.wide.u32 	%rd4, %r21, 8;
	mov.b32 	%r94, 0;
$L__BB0_16:
	mul.lo.s32 	%r72, %r94, %r61;
	mul.lo.s32 	%r27, %r94, %r60;
	cvt.u64.u32 	%rd5, %r72;
	mov.b32 	%r95, 0;
	shl.b64 	%rd39, %rd5, 3;
	add.s64 	%rd40, %rd3, %rd39;
	add.s64 	%rd7, %rd40, 32;
$L__BB0_17:
	setp.lt.u32 	%p14, %r61, 8;
	add.s32 	%r74, %r95, %r27;
	mul.wide.u32 	%rd38, %r74, 8;
	add.s64 	%rd6, %rd1, %rd38;
	ld.global.f64 	%fd52, [%rd6];
	mov.b32 	%r105, 0;
	@%p14 bra 	$L__BB0_20;
	add.s32 	%r102, %r60, %r95;
	add.s32 	%r101, %r22, %r95;
	add.s32 	%r100, %r23, %r95;
	add.s32 	%r99, %r24, %r95;
	add.s32 	%r98, %r25, %r95;
	mad.lo.s32 	%r97, %r60, 6, %r95;
	mad.lo.s32 	%r96, %r60, 7, %r95;
	mul.wide.u32 	%rd41, %r95, 8;
	add.s64 	%rd85, %rd2, %rd41;
	mov.u64 	%rd84, %rd7;
	mov.u32 	%r103, %r20;
$L__BB0_19:
	.pragma "nounroll";
	ld.global.f64 	%fd9, [%rd84+-32];
	ld.global.f64 	%fd10, [%rd85];
	fma.rn.f64 	%fd11, %fd9, %fd10, %fd52;
	st.global.f64 	[%rd6], %fd11;
	ld.global.f64 	%fd12, [%rd84+-24];
	mul.wide.u32 	%rd42, %r102, 8;
	add.s64 	%rd43, %rd2, %rd42;
	ld.global.f64 	%fd13, [%rd43];
	fma.rn.f64 	%fd14, %fd12, %fd13, %fd11;
	st.global.f64 	[%rd6], %fd14;
	ld.global.f64 	%fd15, [%rd84+-16];
	mul.wide.u32 	%rd44, %r101, 8;
	add.s64 	%rd45, %rd2, %rd44;
	ld.global.f64 	%fd16, [%rd45];
	fma.rn.f64 	%fd17, %fd15, %fd16, %fd14;
	st.global.f64 	[%rd6], %fd17;
	ld.global.f64 	%fd18, [%rd84+-8];
	mul.wide.u32 	%rd46, %r100, 8;
	add.s64 	%rd47, %rd2, %rd46;
	ld.global.f64 	%fd19, [%rd47];
	fma.rn.f64 	%fd20, %fd18, %fd19, %fd17;
	st.global.f64 	[%rd6], %fd20;
	ld.global.f64 	%fd21, [%rd84];
	mul.wide.u32 	%rd48, %r99, 8;
	add.s64 	%rd49, %rd2, %rd48;
	ld.global.f64 	%fd22, [%rd49];
	fma.rn.f64 	%fd23, %fd21, %fd22, %fd20;
	st.global.f64 	[%rd6], %fd23;
	ld.global.f64 	%fd24, [%rd84+8];
	mul.wide.u32 	%rd50, %r98, 8;
	add.s64 	%rd51, %rd2, %rd50;
	ld.global.f64 	%fd25, [%rd51];
	fma.rn.f64 	%fd26, %fd24, %fd25, %fd23;
	st.global.f64 	[%rd6], %fd26;
	ld.global.f64 	%fd27, [%rd84+16];
	mul.wide.u32 	%rd52, %r97, 8;
	add.s64 	%rd53, %rd2, %rd52;
	ld.global.f64 	%fd28, [%rd53];
	fma.rn.f64 	%fd29, %fd27, %fd28, %fd26;
	st.global.f64 	[%rd6], %fd29;
	ld.global.f64 	%fd30, [%rd84+24];
	mul.wide.u32 	%rd54, %r96, 8;
	add.s64 	%rd55, %rd2, %rd54;
	ld.global.f64 	%fd31, [%rd55];
	fma.rn.f64 	%fd52, %fd30, %fd31, %fd29;
	st.global.f64 	[%rd6], %fd52;
	add.s32 	%r103, %r103, 8;
	add.s32 	%r102, %r102, %r21;
	add.s32 	%r101, %r101, %r21;
	add.s32 	%r100, %r100, %r21;
	add.s32 	%r99, %r99, %r21;
	add.s32 	%r98, %r98, %r21;
	add.s32 	%r97, %r97, %r21;
	add.s32 	%r96, %r96, %r21;
	add.s64 	%rd85, %rd85, %rd4;
	add.s64 	%rd84, %rd84, 64;
	setp.ne.s32 	%p15, %r103, 0;
	mov.u32 	%r105, %r18;
	@%p15 bra 	$L__BB0_19;
$L__BB0_20:
	setp.eq.s32 	%p16, %r16, 0;
	@%p16 bra 	$L__BB0_28;
	add.s32 	%r75, %r16, -1;
	setp.lt.u32 	%p17, %r75, 3;
	@%p17 bra 	$L__BB0_23;
	cvt.u32.u64 	%r76, %rd5;
	add.s32 	%r77, %r105, %r76;
	mul.wide.u32 	%rd56, %r77, 8;
	add.s64 	%rd57, %rd3, %rd56;
	ld.global.f64 	%fd32, [%rd57];
	mad.lo.s32 	%r78, %r105, %r60, %r95;
	mul.wide.u32 	%rd58, %r78, 8;
	add.s64 	%rd59, %rd2, %rd58;
	ld.global.f64 	%fd33, [%rd59];
	fma.rn.f64 	%fd34, %fd32, %fd33, %fd52;
	st.global.f64 	[%rd6], %fd34;
	cvt.u64.u32 	%rd60, %r105;
	add.s64 	%rd61, %rd60, %rd5;
	shl.b64 	%rd62, %rd61, 3;
	add.s64 	%rd63, %rd3, %rd62;
	ld.global.f64 	%fd35, [%rd63+8];
	add.s32 	%r79, %r78, %r60;
	mul.wide.u32 	%rd64, %r79, 8;
	add.s64 	%rd65, %rd2, %rd64;
	ld.global.f64 	%fd36, [%rd65];
	fma.rn.f64 	%fd37, %fd35, %fd36, %fd34;
	st.global.f64 	[%rd6], %fd37;
	ld.global.f64 	%fd38, [%rd63+16];
	add.s32 	%r80, %r79, %r60;
	mul.wide.u32 	%rd66, %r80, 8;
	add.s64 	%rd67, %rd2, %rd66;
	ld.global.f64 	%fd39, [%rd67];
	fma.rn.f64 	%fd40, %fd38, %fd39, %fd37;
	st.global.f64 	[%rd6], %fd40;
	ld.global.f64 	%fd41, [%rd63+24];
	add.s32 	%r81, %r80, %r60;
	mul.wide.u32 	%rd68, %r81, 8;
	add.s64 	%rd69, %rd2, %rd68;
	ld.global.f64 	%fd42, [%rd69];
	fma.rn.f64 	%fd52, %fd41, %fd42, %fd40;
	st.global.f64 	[%rd6], %fd52;
	add.s32 	%r105, %r105, 4;
$L__BB0_23:
	setp.eq.s32 	%p18, %r17, 0;
	@%p18 bra 	$L__BB0_28;
	setp.eq.s32 	%p19, %r17, 1;
	@%p19 bra 	$L__BB0_26;
	cvt.u32.u64 	%r82, %rd5;
	add.s32 	%r83, %r105, %r82;
	mul.wide.u32 	%rd70, %r83, 8;
	add.s64 	%rd71, %rd3, %rd70;
	ld.global.f64 	%fd43, [%rd71];
	mad.lo.s32 	%r84, %r105, %r60, %r95;
	mul.wide.u32 	%rd72, %r84, 8;
	add.s64 	%rd73, %rd2, %rd72;
	ld.global.f64 	%fd44, [%rd73];
	fma.rn.f64 	%fd45, %fd43, %fd44, %fd52;
	st.global.f64 	[%rd6], %fd45;
	cvt.u64.u32 	%rd74, %r105;
	add.s64 	%rd75, %rd74, %rd5;
	shl.b64 	%rd76, %rd75, 3;
	add.s64 	%rd77, %rd3, %rd76;
	ld.global.f64 	%fd46, [%rd77+8];
	add.s32 	%r85, %r84, %r60;
	mul.wide.u32 	%rd78, %r85, 8;
	add.s64 	%rd79, %rd2, %rd78;
	ld.global.f64 	%fd47, [%rd79];
	fma.rn.f64 	%fd52, %fd46, %fd47, %fd45;
	st.global.f64 	[%rd6], %fd52;
	add.s32 	%r105, %r105, 2;
$L__BB0_26:
	setp.eq.s32 	%p20, %r19, 0;
	@%p20 bra 	$L__BB0_28;
	cvt.u32.u64 	%r86, %rd5;
	add.s32 	%r87, %r105, %r86;
	mul.wide.u32 	%rd80, %r87, 8;
	add.s64 	%rd81, %rd3, %rd80;
	ld.global.f64 	%fd48, [%rd81];
	mad.lo.s32 	%r88, %r105, %r60, %r95;
	mul.wide.u32 	%rd82, %r88, 8;
	add.s64 	%rd83, %rd2, %rd82;
	ld.global.f64 	%fd49, [%rd83];
	fma.rn.f64 	%fd50, %fd48, %fd49, %fd52;
	st.global.f64 	[%rd6], %fd50;
$L__BB0_28:
	add.s32 	%r95, %r95, 1;
	setp.ne.s32 	%p21, %r95, %r60;
	@%p21 bra 	$L__BB0_17;
	add.s32 	%r94, %r94, 1;
	setp.ne.s32 	%p22, %r94, %r59;
	@%p22 bra 	$L__BB0_16;
$L__BB0_30:
	ret;

}
	// .globl	_Z19matmult_kernel_gpu2PdS_S_iii
.visible .entry _Z19matmult_kernel_gpu2PdS_S_iii(
	.param .u64 .ptr .align 1 _Z19matmult_kernel_gpu2PdS_S_iii_param_0,
	.param .u64 .ptr .align 1 _Z19matmult_kernel_gpu2PdS_S_iii_param_1,
	.param .u64 .ptr .align 1 _Z19matmult_kernel_gpu2PdS_S_iii_param_2,
	.param .u32 _Z19matmult_kernel_gpu2PdS_S_iii_param_3,
	.param .u32 _Z19matmult_kernel_gpu2PdS_S_iii_param_4,
	.param .u32 _Z19matmult_kernel_gpu2PdS_S_iii_param_5
)
{
	.reg .pred 	%p<13>;
	.reg .b32 	%r<41>;
	.reg .b64 	%rd<53>;
	.reg .b64 	%fd<68>;

	ld.param.u64 	%rd7, [_Z19matmult_kernel_gpu2PdS_S_iii_param_0];
	ld.param.u64 	%rd8, [_Z19matmult_kernel_gpu2PdS_S_iii_param_1];
	ld.param.u64 	%rd6, [_Z19matmult_kernel_gpu2PdS_S_iii_param_2];
	ld.param.u32 	%r20, [_Z19matmult_kernel_gpu2PdS_S_iii_param_3];
	ld.param.u32 	%r18, [_Z19matmult_kernel_gpu2PdS_S_iii_param_4];
	ld.param.u32 	%r19, [_Z19matmult_kernel_gpu2PdS_S_iii_param_5];
	cvta.to.global.u64 	%rd1, %rd8;
	cvta.to.global.u64 	%rd2, %rd7;
	mov.u32 	%r21, %ctaid.y;
	mov.u32 	%r22, %ntid.y;
	mov.u32 	%r23, %tid.y;
	mad.lo.s32 	%r1, %r21, %r22, %r23;
	mov.u32 	%r24, %ctaid.x;
	mov.u32 	%r25, %ntid.x;
	mov.u32 	%r26, %tid.x;
	mad.lo.s32 	%r2, %r24, %r25, %r26;
	setp.ge.s32 	%p1, %r1, %r20;
	setp.ge.s32 	%p2, %r2, %r18;
	or.pred  	%p3, %p1, %p2;
	@%p3 bra 	$L__BB1_14;
	setp.lt.s32 	%p4, %r19, 1;
	mov.f64 	%fd67, 0d0000000000000000;
	@%p4 bra 	$L__BB1_13;
	mul.lo.s32 	%r3, %r19, %r1;
	and.b32  	%r4, %r19, 7;
	setp.lt.u32 	%p5, %r19, 8;
	mov.b32 	%r39, 0;
	mov.f64 	%fd67, 0d0000000000000000;
	@%p5 bra 	$L__BB1_5;
	and.b32  	%r39, %r19, 2147483640;
	neg.s32 	%r37, %r39;
	shl.b32 	%r7, %r18, 3;
	mul.wide.u32 	%rd9, %r3, 8;
	add.s64 	%rd10, %rd9, %rd2;
	add.s64 	%rd52, %rd10, 32;
	mov.f64 	%fd67, 0d0000000000000000;
	mul.wide.s32 	%rd13, %r18, 8;
	mov.u32 	%r36, %r2;
$L__BB1_4:
	.pragma "nounroll";
	ld.global.f64 	%fd17, [%rd52+-32];
	mul.wide.s32 	%rd11, %r36, 8;
	add.s64 	%rd12, %rd1, %rd11;
	ld.global.f64 	%fd18, [%rd12];
	fma.rn.f64 	%fd19, %fd17, %fd18, %fd67;
	ld.global.f64 	%fd20, [%rd52+-24];
	add.s64 	%rd14, %rd12, %rd13;
	ld.global.f64 	%fd21, [%rd14];
	fma.rn.f64 	%fd22, %fd20, %fd21, %fd19;
	ld.global.f64 	%fd23, [%rd52+-16];
	add.s64 	%rd15, %rd14, %rd13;
	ld.global.f64 	%fd24, [%rd15];
	fma.rn.f64 	%fd25, %fd23, %fd24, %fd22;
	ld.global.f64 	%fd26, [%rd52+-8];
	add.s64 	%rd16, %rd15, %rd13;
	ld.global.f64 	%fd27, [%rd16];
	fma.rn.f64 	%fd28, %fd26, %fd27, %fd25;
	ld.global.f64 	%fd29, [%rd52];
	add.s64 	%rd17, %rd16, %rd13;
	ld.global.f64 	%fd30, [%rd17];
	fma.rn.f64 	%fd31, %fd29, %fd30, %fd28;
	ld.global.f64 	%fd32, [%rd52+8];
	add.s64 	%rd18, %rd17, %rd13;
	ld.global.f64 	%fd33, [%rd18];
	fma.rn.f64 	%fd34, %fd32, %fd33, %fd31;
	ld.global.f64 	%fd35, [%rd52+16];
	add.s64 	%rd19, %rd18, %rd13;
	ld.global.f64 	%fd36, [%rd19];
	fma.rn.f64 	%fd37, %fd35, %fd36, %fd34;
	ld.global.f64 	%fd38, [%rd52+24];
	add.s64 	%rd20, %rd19, %rd13;
	ld.global.f64 	%fd39, [%rd20];
	fma.rn.f64 	%fd67, %fd38, %fd39, %fd37;
	add.s32 	%r37, %r37, 8;
	add.s32 	%r36, %r36, %r7;
	add.s64 	%rd52, %rd52, 64;
	setp.ne.s32 	%p6, %r37, 0;
	@%p6 bra 	$L__BB1_4;
$L__BB1_5:
	setp.eq.s32 	%p7, %r4, 0;
	@%p7 bra 	$L__BB1_13;
	and.b32  	%r13, %r19, 3;
	setp.lt.u32 	%p8, %r4, 4;
	@%p8 bra 	$L__BB1_8;
	add.s32 	%r28, %r39, %r3;
	mul.wide.u32 	%rd21, %r28, 8;
	add.s64 	%rd22, %rd2, %rd21;
	ld.global.f64 	%fd41, [%rd22];
	mad.lo.s32 	%r29, %r39, %r18, %r2;
	mul.wide.s32 	%rd23, %r29, 8;
	add.s64 	%rd24, %rd1, %rd23;
	ld.global.f64 	%fd42, [%rd24];
	fma.rn.f64 	%fd43, %fd41, %fd42, %fd67;
	cvt.u64.u32 	%rd25, %r3;
	cvt.u64.u32 	%rd26, %r39;
	add.s64 	%rd27, %rd26, %rd25;
	shl.b64 	%rd28, %rd27, 3;
	add.s64 	%rd29, %rd2, %rd28;
	ld.global.f64 	%fd44, [%rd29+8];
	mul.wide.s32 	%rd30, %r18, 8;
	add.s64 	%rd31, %rd24, %rd30;
	ld.global.f64 	%fd45, [%rd31];
	fma.rn.f64 	%fd46, %fd44, %fd45, %fd43;
	ld.global.f64 	%fd47, [%rd29+16];
	add.s64 	%rd32, %rd31, %rd30;
	ld.global.f64 	%fd48, [%rd32];
	fma.rn.f64 	%fd49, %fd47, %fd48, %fd46;
	ld.global.f64 	%fd50, [%rd29+24];
	add.s64 	%rd33, %rd32, %rd30;
	ld.global.f64 	%fd51, [%rd33];
	fma.rn.f64 	%fd67, %fd50, %fd51, %fd49;
	add.s32 	%r39, %r39, 4;
$L__BB1_8:
	setp.eq.s32 	%p9, %r13, 0;
	@%p9 bra 	$L__BB1_13;
	setp.eq.s32 	%p10, %r13, 1;
	@%p10 bra 	$L__BB1_11;
	add.s32 	%r30, %r39, %r3;
	mul.wide.u32 	%rd34, %r30, 8;
	add.s64 	%rd35, %rd2, %rd34;
	ld.global.f64 	%fd53, [%rd35];
	mad.lo.s32 	%r31, %r39, %r18, %r2;
	mul.wide.s32 	%rd36, %r31, 8;
	add.s64 	%rd37, %rd1, %rd36;
	ld.global.f64 	%fd54, [%rd37];
	fma.rn.f64 	%fd55, %fd53, %fd54, %fd67;
	cvt.u64.u32 	%rd38, %r3;
	cvt.u64.u32 	%rd39, %r39;
	add.s64 	%rd40, %rd39, %rd38;
	shl.b64 	%rd41, %rd40, 3;
	add.s64 	%rd42, %rd2, %rd41;
	ld.global.f64 	%fd56, [%rd42+8];
	mul.wide.s32 	%rd43, %r18, 8;
	add.s64 	%rd44, %rd37, %rd43;
	ld.global.f64 	%fd57, [%rd44];
	fma.rn.f64 	%fd67, %fd56, %fd57, %fd55;
	add.s32 	%r39, %r39, 2;
$L__BB1_11:
	and.b32  	%r32, %r19, 1;
	setp.eq.b32 	%p11, %r32, 1;
	not.pred 	%p12, %p11;
	@%p12 bra 	$L__BB1_13;
	add.s32 	%r33, %r39, %r3;
	mul.wide.u32 	%rd45, %r33, 8;
	add.s64 	%rd46, %rd2, %rd45;
	ld.global.f64 	%fd58, [%rd46];
	mad.lo.s32 	%r34, %r39, %r18, %r2;
	mul.wide.s32 	%rd47, %r34, 8;
	add.s64 	%rd48, %rd1, %rd47;
	ld.global.f64 	%fd59, [%rd48];
	fma.rn.f64 	%fd67, %fd58, %fd59, %fd67;
$L__BB1_13:
	mad.lo.s32 	%r35, %r18, %r1, %r2;
	cvta.to.global.u64 	%rd49, %rd6;
	mul.wide.s32 	%rd50, %r35, 8;
	add.s64 	%rd51, %rd49, %rd50;
	st.global.f64 	[%rd51], %fd67;
$L__BB1_14:
	ret;

}
	// .globl	_Z19matmult_kernel_gpu3PdS_S_iii
.visible .entry _Z19matmult_kernel_gpu3PdS_S_iii(
	.param .u64 .ptr .align 1 _Z19matmult_kernel_gpu3PdS_S_iii_param_0,
	.param .u64 .ptr .align 1 _Z19matmult_kernel_gpu3PdS_S_iii_param_1,
	.param .u64 .ptr .align 1 _Z19matmult_kernel_gpu3PdS_S_iii_param_2,
	.param .u32 _Z19matmult_kernel_gpu3PdS_S_iii_param_3,
	.param .u32 _Z19matmult_kernel_gpu3PdS_S_iii_param_4,
	.param .u32 _Z19matmult_kernel_gpu3PdS_S_iii_param_5
)
{
	.reg .pred 	%p<54>;
	.reg .b32 	%r<98>;
	.reg .b64 	%rd<130>;
	.reg .b64 	%fd<186>;

	ld.param.u64 	%rd17, [_Z19matmult_kernel_gpu3PdS_S_iii_param_0];
	ld.param.u64 	%rd18, [_Z19matmult_kernel_gpu3PdS_S_iii_param_1];
	ld.param.u32 	%r41, [_Z19matmult_kernel_gpu3PdS_S_iii_param_3];
	ld.param.u32 	%r42, [_Z19matmult_kernel_gpu3PdS_S_iii_param_4];
	ld.param.u32 	%r43, [_Z19matmult_kernel_gpu3PdS_S_iii_param_5];
	cvta.to.global.u64 	%rd1, %rd18;
	cvta.to.global.u64 	%rd2, %rd17;
	mov.u32 	%r44, %ctaid.y;
	mov.u32 	%r45, %ntid.y;
	mov.u32 	%r46, %tid.y;
	mad.lo.s32 	%r47, %r44, %r45, %r46;
	shl.b32 	%r1, %r47, 1;
	mov.u32 	%r48, %ctaid.x;
	mov.u32 	%r49, %ntid.x;
	mov.u32 	%r50, %tid.x;
	mad.lo.s32 	%r2, %r48, %r49, %r50;
	add.s32 	%r51, %r41, -2;
	setp.lt.s32 	%p5, %r1, %r51;
	setp.lt.s32 	%p6, %r2, %r42;
	and.pred  	%p7, %p5, %p6;
	@%p7 bra 	$L__BB2_1;
	bra.uni 	$L__BB2_49;
$L__BB2_1:
	setp.gt.s32 	%p45, %r43, 0;
	mov.f64 	%fd163, 0d0000000000000000;
	mov.f64 	%fd164, %fd163;
	@%p45 bra 	$L__BB2_2;
	bra.uni 	$L__BB2_13;
$L__BB2_2:
	mul.lo.s32 	%r3, %r1, %r43;
	add.s32 	%r69, %r43, -1;
	setp.lt.u32 	%p46, %r69, 7;
	mov.b32 	%r90, 0;
	mov.f64 	%fd163, 0d0000000000000000;
	mov.f64 	%fd164, %fd163;
	@%p46 bra 	$L__BB2_5;
	and.b32  	%r70, %r43, 2147483640;
	neg.s32 	%r88, %r70;
	mad.lo.s32 	%r87, %r43, %r1, %r43;
	mov.f64 	%fd163, 0d0000000000000000;
	mul.wide.s32 	%rd71, %r42, 8;
	mov.u32 	%r85, %r2;
	mov.u32 	%r86, %r3;
$L__BB2_4:
	.pragma "nounroll";
	and.b32  	%r90, %r43, 2147483640;
	mul.wide.s32 	%rd65, %r85, 8;
	add.s64 	%rd66, %rd1, %rd65;
	ld.global.f64 	%fd88, [%rd66];
	mul.wide.u32 	%rd67, %r86, 8;
	add.s64 	%rd68, %rd2, %rd67;
	ld.global.f64 	%fd89, [%rd68];
	fma.rn.f64 	%fd90, %fd89, %fd88, %fd164;
	mul.wide.u32 	%rd69, %r87, 8;
	add.s64 	%rd70, %rd2, %rd69;
	ld.global.f64 	%fd91, [%rd70];
	fma.rn.f64 	%fd92, %fd91, %fd88, %fd163;
	add.s64 	%rd72, %rd66, %rd71;
	ld.global.f64 	%fd93, [%rd72];
	ld.global.f64 	%fd94, [%rd68+8];
	fma.rn.f64 	%fd95, %fd94, %fd93, %fd90;
	ld.global.f64 	%fd96, [%rd70+8];
	fma.rn.f64 	%fd97, %fd96, %fd93, %fd92;
	add.s64 	%rd73, %rd72, %rd71;
	ld.global.f64 	%fd98, [%rd73];
	ld.global.f64 	%fd99, [%rd68+16];
	fma.rn.f64 	%fd100, %fd99, %fd98, %fd95;
	ld.global.f64 	%fd101, [%rd70+16];
	fma.rn.f64 	%fd102, %fd101, %fd98, %fd97;
	add.s64 	%rd74, %rd73, %rd71;
	ld.global.f64 	%fd103, [%rd74];
	ld.global.f64 	%fd104, [%rd68+24];
	fma.rn.f64 	%fd105, %fd104, %fd103, %fd100;
	ld.global.f64 	%fd106, [%rd70+24];
	fma.rn.f64 	%fd107, %fd106, %fd103, %fd102;
	add.s64 	%rd75, %rd74, %rd71;
	ld.global.f64 	%fd108, [%rd75];
	ld.global.f64 	%fd109, [%rd68+32];
	fma.rn.f64 	%fd110, %fd109, %fd108, %fd105;
	ld.global.f64 	%fd111, [%rd70+32];
	fma.rn.f64 	%fd112, %fd111, %fd108, %fd107;
	add.s64 	%rd76, %rd75, %rd71;
	ld.global.f64 	%fd113, [%rd76];
	ld.global.f64 	%fd114, [%rd68+40];
	fma.rn.f64 	%fd115, %fd114, %fd113, %fd110;
	ld.global.f64 	%fd116, [%rd70+40];
	fma.rn.f64 	%fd117, %fd116, %fd113, %fd112;
	add.s64 	%rd77, %rd76, %rd71;
	ld.global.f64 	%fd118, [%rd77];
	ld.global.f64 	%fd119, [%rd68+48];
	fma.rn.f64 	%fd120, %fd119, %fd118, %fd115;
	ld.global.f64 	%fd121, [%rd70+48];
	fma.rn.f64 	%fd122, %fd121, %fd118, %fd117;
	add.s64 	%rd78, %rd77, %rd71;
	ld.global.f64 	%fd123, [%rd78];
	ld.global.f64 	%fd124, [%rd68+56];
	fma.rn.f64 	%fd164, %fd124, %fd123, %fd120;
	ld.global.f64 	%fd125, [%rd70+56];
	fma.rn.f64 	%fd163, %fd125, %fd123, %fd122;
	add.s32 	%r88, %r88, 8;
	add.s32 	%r87, %r87, 8;
	add.s32 	%r86, %r86, 8;
	shl.b32 	%r71, %r42, 3;
	add.s32 	%r85, %r85, %r71;
	setp.ne.s32 	%p47, %r88, 0;
	@%p47 bra 	$L__BB2_4;
$L__BB2_5:
	and.b32  	%r16, %r43, 7;
	setp.eq.s32 	%p48, %r16, 0;
	@%p48 bra 	$L__BB2_13;
	and.b32  	%r17, %r43, 3;
	setp.lt.u32 	%p49, %r16, 4;
	@%p49 bra 	$L__BB2_8;
	mad.lo.s32 	%r72, %r90, %r42, %r2;
	mul.wide.s32 	%rd79, %r72, 8;
	add.s64 	%rd80, %rd1, %rd79;
	ld.global.f64 	%fd126, [%rd80];
	add.s32 	%r73, %r3, %r90;
	mul.wide.u32 	%rd81, %r73, 8;
	add.s64 	%rd82, %rd2, %rd81;
	ld.global.f64 	%fd127, [%rd82];
	fma.rn.f64 	%fd128, %fd127, %fd126, %fd164;
	add.s32 	%r74, %r3, %r43;
	add.s32 	%r75, %r73, %r43;
	mul.wide.u32 	%rd83, %r75, 8;
	add.s64 	%rd84, %rd2, %rd83;
	ld.global.f64 	%fd129, [%rd84];
	fma.rn.f64 	%fd130, %fd129, %fd126, %fd163;
	mul.wide.s32 	%rd85, %r42, 8;
	add.s64 	%rd86, %rd80, %rd85;
	ld.global.f64 	%fd131, [%rd86];
	cvt.u64.u32 	%rd87, %r3;
	cvt.u64.u32 	%rd88, %r90;
	add.s64 	%rd89, %rd87, %rd88;
	shl.b64 	%rd90, %rd89, 3;
	add.s64 	%rd91, %rd2, %rd90;
	ld.global.f64 	%fd132, [%rd91+8];
	fma.rn.f64 	%fd133, %fd132, %fd131, %fd128;
	cvt.u64.u32 	%rd92, %r74;
	add.s64 	%rd93, %rd92, %rd88;
	shl.b64 	%rd94, %rd93, 3;
	add.s64 	%rd95, %rd2, %rd94;
	ld.global.f64 	%fd134, [%rd95+8];
	fma.rn.f64 	%fd135, %fd134, %fd131, %fd130;
	add.s64 	%rd96, %rd86, %rd85;
	ld.global.f64 	%fd136, [%rd96];
	ld.global.f64 	%fd137, [%rd91+16];
	fma.rn.f64 	%fd138, %fd137, %fd136, %fd133;
	ld.global.f64 	%fd139, [%rd95+16];
	fma.rn.f64 	%fd140, %fd139, %fd136, %fd135;
	add.s64 	%rd97, %rd96, %rd85;
	ld.global.f64 	%fd141, [%rd97];
	ld.global.f64 	%fd142, [%rd91+24];
	fma.rn.f64 	%fd164, %fd142, %fd141, %fd138;
	ld.global.f64 	%fd143, [%rd95+24];
	fma.rn.f64 	%fd163, %fd143, %fd141, %fd140;
	add.s32 	%r90, %r90, 4;
$L__BB2_8:
	setp.eq.s32 	%p50, %r17, 0;
	@%p50 bra 	$L__BB2_13;
	setp.eq.s32 	%p51, %r17, 1;
	@%p51 bra 	$L__BB2_11;
	mad.lo.s32 	%r76, %r90, %r42, %r2;
	mul.wide.s32 	%rd98, %r76, 8;
	add.s64 	%rd99, %rd1, %rd98;
	ld.global.f64 	%fd144, [%rd99];
	add.s32 	%r77, %r3, %r90;
	mul.wide.u32 	%rd100, %r77, 8;
	add.s64 	%rd101, %rd2, %rd100;
	ld.global.f64 	%fd145, [%rd101];
	fma.rn.f64 	%fd146, %fd145, %fd144, %fd164;
	add.s32 	%r78, %r3, %r43;
	add.s32 	%r79, %r77, %r43;
	mul.wide.u32 	%rd102, %r79, 8;
	add.s64 	%rd103, %rd2, %rd102;
	ld.global.f64 	%fd147, [%rd103];
	fma.rn.f64 	%fd148, %fd147, %fd144, %fd163;
	mul.wide.s32 	%rd104, %r42, 8;
	add.s64 	%rd105, %rd99, %rd104;
	ld.global.f64 	%fd149, [%rd105];
	cvt.u64.u32 	%rd106, %r3;
	cvt.u64.u32 	%rd107, %r90;
	add.s64 	%rd108, %rd106, %rd107;
	shl.b64 	%rd109, %rd108, 3;
	add.s64 	%rd110, %rd2, %rd109;
	ld.global.f64 	%fd150, [%rd110+8];
	fma.rn.f64 	%fd164, %fd150, %fd149, %fd146;
	cvt.u64.u32 	%rd111, %r78;
	add.s64 	%rd112, %rd111, %rd107;
	shl.b64 	%rd113, %rd112, 3;
	add.s64 	%rd114, %rd2, %rd113;
	ld.global.f64 	%fd151, [%rd114+8];
	fma.rn.f64 	%fd163, %fd151, %fd149, %fd148;
	add.s32 	%r90, %r90, 2;
$L__BB2_11:
	and.b32  	%r80, %r43, 1;
	setp.eq.b32 	%p52, %r80, 1;
	not.pred 	%p53, %p52;
	@%p53 bra 	$L__BB2_13;
	mad.lo.s32 	%r81, %r90, %r42, %r2;
	mul.wide.s32 	%rd115, %r81, 8;
	add.s64 	%rd116, %rd1, %rd115;
	ld.global.f64 	%fd152, [%rd116];
	add.s32 	%r82, %r3, %r90;
	mul.wide.u32 	%rd117, %r82, 8;
	add.s64 	%rd118, %rd2, %rd117;
	ld.global.f64 	%fd153, [%rd118];
	fma.rn.f64 	%fd164, %fd153, %fd152, %fd164;
	add.s32 	%r83, %r82, %r43;
	mul.wide.u32 	%rd119, %r83, 8;
	add.s64 	%rd120, %rd2, %rd119;
	ld.global.f64 	%fd154, [%rd120];
	fma.rn.f64 	%fd163, %fd154, %fd152, %fd163;
$L__BB2_13:
	ld.param.u64 	%rd127, [_Z19matmult_kernel_gpu3PdS_S_iii_param_2];
	mad.lo.s32 	%r84, %r1, %r42, %r2;
	cvta.to.global.u64 	%rd121, %rd127;
	mul.wide.s32 	%rd122, %r84, 8;
	add.s64 	%rd123, %rd121, %rd122;
	st.global.f64 	[%rd123], %fd164;
	mul.wide.s32 	%rd124, %r42, 8;
	add.s64 	%rd125, %rd123, %rd124;
	st.global.f64 	[%rd125], %fd163;
	bra.uni 	$L__BB2_54;
$L__BB2_14:
	add.s32 	%r53, %r43, -1;
	setp.lt.u32 	%p9, %r53, 3;
	mov.b32 	%r96, 0;
	mov.f64 	%fd165, 0d0000000000000000;
	mov.f64 	%fd166, %fd165;
	@%p9 bra 	$L__BB2_33;
	setp.lt.s32 	%p10, %r2, %r42;
	setp.lt.s32 	%p11, %r1, %r41;
	and.pred  	%p1, %p10, %p11;
	mul.lo.s32 	%r93, %r1, %r43;
	add.s32 	%r54, %r1, 1;
	setp.lt.s32 	%p12, %r54, %r41;
	and.pred  	%p2, %p10, %p12;
	add.s32 	%r92, %r93, %r43;
	and.b32  	%r96, %r43, 2147483644;
	neg.s32 	%r95, %r96;
	mul.wide.u32 	%rd19, %r92, 8;
	add.s64 	%rd20, %rd19, %rd2;
	add.s64 	%rd129, %rd20, 16;
	mul.wide.u32 	%rd21, %r93, 8;
	add.s64 	%rd22, %rd21, %rd2;
	add.s64 	%rd128, %rd22, 16;
	mov.f64 	%fd165, 0d0000000000000000;
	not.pred 	%p13, %p2;
	mul.wide.s32 	%rd10, %r42, 8;
	mov.u32 	%r94, %r2;
$L__BB2_16:
	.pragma "nounroll";
	@%p1 bra 	$L__BB2_17;
	bra.uni 	$L__BB2_18;
$L__BB2_17:
	mul.wide.u32 	%rd23, %r93, 8;
	add.s64 	%rd24, %rd2, %rd23;
	ld.global.f64 	%fd57, [%rd24];
	mul.wide.s32 	%rd25, %r94, 8;
	add.s64 	%rd26, %rd1, %rd25;
	ld.global.f64 	%fd58, [%rd26];
	fma.rn.f64 	%fd166, %fd57, %fd58, %fd166;
$L__BB2_18:
	@%p13 bra 	$L__BB2_20;
	mul.wide.u32 	%rd27, %r92, 8;
	add.s64 	%rd28, %rd2, %rd27;
	ld.global.f64 	%fd59, [%rd28];
	mul.wide.s32 	%rd29, %r94, 8;
	add.s64 	%rd30, %rd1, %rd29;
	ld.global.f64 	%fd60, [%rd30];
	fma.rn.f64 	%fd165, %fd59, %fd60, %fd165;
$L__BB2_20:
	not.pred 	%p14, %p1;
	@%p14 bra 	$L__BB2_22;
	ld.global.f64 	%fd61, [%rd128+-8];
	mul.wide.s32 	%rd31, %r94, 8;
	add.s64 	%rd32, %rd1, %rd31;
	add.s64 	%rd33, %rd32, %rd10;
	ld.global.f64 	%fd62, [%rd33];
	fma.rn.f64 	%fd166, %fd61, %fd62, %fd166;
$L__BB2_22:
	@%p13 bra 	$L__BB2_24;
	ld.global.f64 	%fd63, [%rd129+-8];
	mul.wide.s32 	%rd34, %r94, 8;
	add.s64 	%rd35, %rd1, %rd34;
	add.s64 	%rd36, %rd35, %rd10;
	ld.global.f64 	%fd64, [%rd36];
	fma.rn.f64 	%fd165, %fd63, %fd64, %fd165;
$L__BB2_24:
	mul.wide.s32 	%rd37, %r94, 8;
	add.s64 	%rd38, %rd1, %rd37;
	add.s64 	%rd39, %rd38, %rd10;
	add.s64 	%rd11, %rd39, %rd10;
	@%p14 bra 	$L__BB2_26;
	ld.global.f64 	%fd65, [%rd128];
	ld.global.f64 	%fd66, [%rd11];
	fma.rn.f64 	%fd166, %fd65, %fd66, %fd166;
$L__BB2_26:
	@%p13 bra 	$L__BB2_28;
	ld.global.f64 	%fd67, [%rd129];
	ld.global.f64 	%fd68, [%rd11];
	fma.rn.f64 	%fd165, %fd67, %fd68, %fd165;
$L__BB2_28:
	add.s64 	%rd12, %rd11, %rd10;
	@%p14 bra 	$L__BB2_30;
	ld.global.f64 	%fd69, [%rd128+8];
	ld.global.f64 	%fd70, [%rd12];
	fma.rn.f64 	%fd166, %fd69, %fd70, %fd166;
$L__BB2_30:
	@%p13 bra 	$L__BB2_32;
	ld.global.f64 	%fd71, [%rd129+8];
	ld.global.f64 	%fd72, [%rd12];
	fma.rn.f64 	%fd165, %fd71, %fd72, %fd165;
$L__BB2_32:
	add.s32 	%r95, %r95, 4;
	shl.b32 	%r56, %r42, 2;
	add.s32 	%r94, %r94, %r56;
	add.s64 	%rd129, %rd129, 32;
	add.s32 	%r93, %r93, 4;
	add.s32 	%r92, %r92, 4;
	add.s64 	%rd128, %rd128, 32;
	setp.eq.s32 	%p20, %r95, 0;
	@%p20 bra 	$L__BB2_33;
	bra.uni 	$L__BB2_16;
$L__BB2_33:
	and.b32  	%r30, %r43, 3;
	setp.eq.s32 	%p21, %r30, 0;
	@%p21 bra 	$L__BB2_50;
	setp.eq.s32 	%p22, %r30, 1;
	@%p22 bra 	$L__BB2_44;
	setp.lt.s32 	%p23, %r2, %r42;
	mad.lo.s32 	%r57, %r96, %r42, %r2;
	mul.wide.s32 	%rd40, %r57, 8;
	add.s64 	%rd7, %rd1, %rd40;
	setp.lt.s32 	%p24, %r1, %r41;
	and.pred  	%p3, %p23, %p24;
	not.pred 	%p25, %p3;
	@%p25 bra 	$L__BB2_37;
	mad.lo.s32 	%r58, %r1, %r43, %r96;
	mul.wide.u32 	%rd41, %r58, 8;
	add.s64 	%rd42, %rd2, %rd41;
	ld.global.f64 	%fd73, [%rd42];
	ld.global.f64 	%fd74, [%rd7];
	fma.rn.f64 	%fd166, %fd73, %fd74, %fd166;
$L__BB2_37:
	setp.lt.s32 	%p26, %r2, %r42;
	add.s32 	%r31, %r1, 1;
	setp.lt.s32 	%p27, %r31, %r41;
	and.pred  	%p4, %p26, %p27;
	not.pred 	%p28, %p4;
	@%p28 bra 	$L__BB2_39;
	mad.lo.s32 	%r59, %r31, %r43, %r96;
	mul.wide.u32 	%rd43, %r59, 8;
	add.s64 	%rd44, %rd2, %rd43;
	ld.global.f64 	%fd75, [%rd44];
	ld.global.f64 	%fd76, [%rd7];
	fma.rn.f64 	%fd165, %fd75, %fd76, %fd165;
$L__BB2_39:
	mul.wide.s32 	%rd45, %r42, 8;
	add.s64 	%rd8, %rd7, %rd45;
	@%p25 bra 	$L__BB2_41;
	mul.lo.s32 	%r60, %r1, %r43;
	cvt.u64.u32 	%rd46, %r60;
	cvt.u64.u32 	%rd47, %r96;
	add.s64 	%rd48, %rd46, %rd47;
	shl.b64 	%rd49, %rd48, 3;
	add.s64 	%rd50, %rd2, %rd49;
	ld.global.f64 	%fd77, [%rd50+8];
	ld.global.f64 	%fd78, [%rd8];
	fma.rn.f64 	%fd166, %fd77, %fd78, %fd166;
$L__BB2_41:
	@%p28 bra 	$L__BB2_43;
	mul.lo.s32 	%r61, %r31, %r43;
	cvt.u64.u32 	%rd51, %r61;
	cvt.u64.u32 	%rd52, %r96;
	add.s64 	%rd53, %rd51, %rd52;
	shl.b64 	%rd54, %rd53, 3;
	add.s64 	%rd55, %rd2, %rd54;
	ld.global.f64 	%fd79, [%rd55+8];
	ld.global.f64 	%fd80, [%rd8];
	fma.rn.f64 	%fd165, %fd79, %fd80, %fd165;
$L__BB2_43:
	add.s32 	%r96, %r96, 2;
$L__BB2_44:
	and.b32  	%r62, %r43, 1;
	setp.eq.b32 	%p31, %r62, 1;
	not.pred 	%p32, %p31;
	@%p32 bra 	$L__BB2_50;
	setp.ge.s32 	%p33, %r2, %r42;
	mad.lo.s32 	%r63, %r96, %r42, %r2;
	mul.wide.s32 	%rd56, %r63, 8;
	add.s64 	%rd9, %rd1, %rd56;
	setp.ge.s32 	%p34, %r1, %r41;
	or.pred  	%p35, %p33, %p34;
	@%p35 bra 	$L__BB2_47;
	mad.lo.s32 	%r64, %r1, %r43, %r96;
	mul.wide.u32 	%rd57, %r64, 8;
	add.s64 	%rd58, %rd2, %rd57;
	ld.global.f64 	%fd81, [%rd58];
	ld.global.f64 	%fd82, [%rd9];
	fma.rn.f64 	%fd166, %fd81, %fd82, %fd166;
$L__BB2_47:
	setp.ge.s32 	%p36, %r2, %r42;
	add.s32 	%r34, %r1, 1;
	setp.ge.s32 	%p37, %r34, %r41;
	or.pred  	%p38, %p36, %p37;
	@%p38 bra 	$L__BB2_50;
	mad.lo.s32 	%r65, %r34, %r43, %r96;
	mul.wide.u32 	%rd59, %r65, 8;
	add.s64 	%rd60, %rd2, %rd59;
	ld.global.f64 	%fd83, [%rd60];
	ld.global.f64 	%fd84, [%rd9];
	fma.rn.f64 	%fd165, %fd83, %fd84, %fd165;
	bra.uni 	$L__BB2_50;
$L__BB2_49:
	setp.gt.s32 	%p8, %r43, 0;
	mov.f64 	%fd165, 0d0000000000000000;
	mov.f64 	%fd166, %fd165;
	@%p8 bra 	$L__BB2_14;
$L__BB2_50:
	ld.param.u64 	%rd126, [_Z19matmult_kernel_gpu3PdS_S_iii_param_2];
	cvta.to.global.u64 	%rd15, %rd126;
	setp.ge.s32 	%p39, %r2, %r42;
	setp.ge.s32 	%p40, %r1, %r41;
	or.pred  	%p41, %p39, %p40;
	@%p41 bra 	$L__BB2_52;
	mad.lo.s32 	%r66, %r1, %r42, %r2;
	mul.wide.s32 	%rd61, %r66, 8;
	add.s64 	%rd62, %rd15, %rd61;
	st.global.f64 	[%rd62], %fd166;
$L__BB2_52:
	setp.ge.s32 	%p42, %r2, %r42;
	add.s32 	%r40, %r1, 1;
	setp.ge.s32 	%p43, %r40, %r41;
	or.pred  	%p44, %p42, %p43;
	@%p44 bra 	$L__BB2_54;
	mad.lo.s32 	%r67, %r40, %r42, %r2;
	mul.wide.s32 	%rd63, %r67, 8;
	add.s64 	%rd64, %rd15, %rd63;
	st.global.f64 	[%rd64], %fd165;
$L__BB2_54:
	ret;

}
	// .globl	_Z19matmult_kernel_gpu4PdS_S_iii
.visible .entry _Z19matmult_kernel_gpu4PdS_S_iii(
	.param .u64 .ptr .align 1 _Z19matmult_kernel_gpu4PdS_S_iii_param_0,
	.param .u64 .ptr .align 1 _Z19matmult_kernel_gpu4PdS_S_iii_param_1,
	.param .u64 .ptr .align 1 _Z19matmult_kernel_gpu4PdS_S_iii_param_2,
	.param .u32 _Z19matmult_kernel_gpu4PdS_S_iii_param_3,
	.param .u32 _Z19matmult_kernel_gpu4PdS_S_iii_param_4,
	.param .u32 _Z19matmult_kernel_gpu4PdS_S_iii_param_5
)
{
	.reg .pred 	%p<56>;
	.reg .b32 	%r<114>;
	.reg .b64 	%rd<131>;
	.reg .b64 	%fd<184>;

	ld.param.u64 	%rd19, [_Z19matmult_kernel_gpu4PdS_S_iii_param_0];
	ld.param.u64 	%rd20, [_Z19matmult_kernel_gpu4PdS_S_iii_param_1];
	ld.param.u32 	%r51, [_Z19matmult_kernel_gpu4PdS_S_iii_param_3];
	ld.param.u32 	%r52, [_Z19matmult_kernel_gpu4PdS_S_iii_param_4];
	ld.param.u32 	%r53, [_Z19matmult_kernel_gpu4PdS_S_iii_param_5];
	cvta.to.global.u64 	%rd1, %rd20;
	cvta.to.global.u64 	%rd2, %rd19;
	mov.u32 	%r54, %ctaid.y;
	mov.u32 	%r55, %ntid.y;
	mov.u32 	%r56, %tid.y;
	mad.lo.s32 	%r57, %r54, %r55, %r56;
	shl.b32 	%r1, %r57, 2;
	mov.u32 	%r58, %ctaid.x;
	mov.u32 	%r59, %ntid.x;
	mov.u32 	%r60, %tid.x;
	mad.lo.s32 	%r2, %r58, %r59, %r60;
	add.s32 	%r61, %r51, -4;
	setp.lt.s32 	%p5, %r1, %r61;
	setp.lt.s32 	%p6, %r2, %r52;
	and.pred  	%p7, %p5, %p6;
	@%p7 bra 	$L__BB3_1;
	bra.uni 	$L__BB3_39;
$L__BB3_1:
	setp.gt.s32 	%p49, %r53, 0;
	mov.f64 	%fd157, 0d0000000000000000;
	mov.f64 	%fd158, %fd157;
	mov.f64 	%fd159, %fd157;
	mov.f64 	%fd160, %fd157;
	@%p49 bra 	$L__BB3_2;
	bra.uni 	$L__BB3_10;
$L__BB3_2:
	mul.lo.s32 	%r100, %r1, %r53;
	add.s32 	%r79, %r53, -1;
	setp.lt.u32 	%p50, %r79, 3;
	mov.b32 	%r106, 0;
	mov.f64 	%fd157, 0d0000000000000000;
	mov.f64 	%fd158, %fd157;
	mov.f64 	%fd159, %fd157;
	mov.f64 	%fd160, %fd157;
	@%p50 bra 	$L__BB3_5;
	and.b32  	%r80, %r53, 2147483644;
	neg.s32 	%r104, %r80;
	mad.lo.s32 	%r103, %r53, %r1, %r53;
	add.s32 	%r81, %r1, 2;
	mul.lo.s32 	%r102, %r53, %r81;
	add.s32 	%r82, %r1, 3;
	mul.lo.s32 	%r101, %r53, %r82;
	mov.f64 	%fd157, 0d0000000000000000;
	mul.wide.s32 	%rd75, %r52, 8;
	mov.u32 	%r99, %r2;
$L__BB3_4:
	.pragma "nounroll";
	and.b32  	%r106, %r53, 2147483644;
	mul.wide.s32 	%rd65, %r99, 8;
	add.s64 	%rd66, %rd1, %rd65;
	ld.global.f64 	%fd94, [%rd66];
	mul.wide.u32 	%rd67, %r100, 8;
	add.s64 	%rd68, %rd2, %rd67;
	ld.global.f64 	%fd95, [%rd68];
	fma.rn.f64 	%fd96, %fd95, %fd94, %fd160;
	mul.wide.u32 	%rd69, %r103, 8;
	add.s64 	%rd70, %rd2, %rd69;
	ld.global.f64 	%fd97, [%rd70];
	fma.rn.f64 	%fd98, %fd97, %fd94, %fd159;
	mul.wide.u32 	%rd71, %r102, 8;
	add.s64 	%rd72, %rd2, %rd71;
	ld.global.f64 	%fd99, [%rd72];
	fma.rn.f64 	%fd100, %fd99, %fd94, %fd158;
	mul.wide.u32 	%rd73, %r101, 8;
	add.s64 	%rd74, %rd2, %rd73;
	ld.global.f64 	%fd101, [%rd74];
	fma.rn.f64 	%fd102, %fd101, %fd94, %fd157;
	add.s64 	%rd76, %rd66, %rd75;
	ld.global.f64 	%fd103, [%rd76];
	ld.global.f64 	%fd104, [%rd68+8];
	fma.rn.f64 	%fd105, %fd104, %fd103, %fd96;
	ld.global.f64 	%fd106, [%rd70+8];
	fma.rn.f64 	%fd107, %fd106, %fd103, %fd98;
	ld.global.f64 	%fd108, [%rd72+8];
	fma.rn.f64 	%fd109, %fd108, %fd103, %fd100;
	ld.global.f64 	%fd110, [%rd74+8];
	fma.rn.f64 	%fd111, %fd110, %fd103, %fd102;
	add.s64 	%rd77, %rd76, %rd75;
	ld.global.f64 	%fd112, [%rd77];
	ld.global.f64 	%fd113, [%rd68+16];
	fma.rn.f64 	%fd114, %fd113, %fd112, %fd105;
	ld.global.f64 	%fd115, [%rd70+16];
	fma.rn.f64 	%fd116, %fd115, %fd112, %fd107;
	ld.global.f64 	%fd117, [%rd72+16];
	fma.rn.f64 	%fd118, %fd117, %fd112, %fd109;
	ld.global.f64 	%fd119, [%rd74+16];
	fma.rn.f64 	%fd120, %fd119, %fd112, %fd111;
	add.s64 	%rd78, %rd77, %rd75;
	ld.global.f64 	%fd121, [%rd78];
	ld.global.f64 	%fd122, [%rd68+24];
	fma.rn.f64 	%fd160, %fd122, %fd121, %fd114;
	ld.global.f64 	%fd123, [%rd70+24];
	fma.rn.f64 	%fd159, %fd123, %fd121, %fd116;
	ld.global.f64 	%fd124, [%rd72+24];
	fma.rn.f64 	%fd158, %fd124, %fd121, %fd118;
	ld.global.f64 	%fd125, [%rd74+24];
	fma.rn.f64 	%fd157, %fd125, %fd121, %fd120;
	add.s32 	%r104, %r104, 4;
	add.s32 	%r103, %r103, 4;
	add.s32 	%r102, %r102, 4;
	add.s32 	%r101, %r101, 4;
	add.s32 	%r100, %r100, 4;
	shl.b32 	%r83, %r52, 2;
	add.s32 	%r99, %r99, %r83;
	setp.ne.s32 	%p51, %r104, 0;
	@%p51 bra 	$L__BB3_4;
$L__BB3_5:
	and.b32  	%r22, %r53, 3;
	setp.eq.s32 	%p52, %r22, 0;
	@%p52 bra 	$L__BB3_10;
	mul.lo.s32 	%r23, %r1, %r53;
	setp.eq.s32 	%p53, %r22, 1;
	@%p53 bra 	$L__BB3_8;
	mad.lo.s32 	%r84, %r106, %r52, %r2;
	mul.wide.s32 	%rd79, %r84, 8;
	add.s64 	%rd80, %rd1, %rd79;
	ld.global.f64 	%fd126, [%rd80];
	add.s32 	%r85, %r23, %r106;
	mul.wide.u32 	%rd81, %r85, 8;
	add.s64 	%rd82, %rd2, %rd81;
	ld.global.f64 	%fd127, [%rd82];
	fma.rn.f64 	%fd128, %fd127, %fd126, %fd160;
	add.s32 	%r86, %r23, %r53;
	add.s32 	%r87, %r85, %r53;
	mul.wide.u32 	%rd83, %r87, 8;
	add.s64 	%rd84, %rd2, %rd83;
	ld.global.f64 	%fd129, [%rd84];
	fma.rn.f64 	%fd130, %fd129, %fd126, %fd159;
	add.s32 	%r88, %r86, %r53;
	add.s32 	%r89, %r87, %r53;
	mul.wide.u32 	%rd85, %r89, 8;
	add.s64 	%rd86, %rd2, %rd85;
	ld.global.f64 	%fd131, [%rd86];
	fma.rn.f64 	%fd132, %fd131, %fd126, %fd158;
	add.s32 	%r90, %r88, %r53;
	add.s32 	%r91, %r89, %r53;
	mul.wide.u32 	%rd87, %r91, 8;
	add.s64 	%rd88, %rd2, %rd87;
	ld.global.f64 	%fd133, [%rd88];
	fma.rn.f64 	%fd134, %fd133, %fd126, %fd157;
	mul.wide.s32 	%rd89, %r52, 8;
	add.s64 	%rd90, %rd80, %rd89;
	ld.global.f64 	%fd135, [%rd90];
	cvt.u64.u32 	%rd91, %r23;
	cvt.u64.u32 	%rd92, %r106;
	add.s64 	%rd93, %rd91, %rd92;
	shl.b64 	%rd94, %rd93, 3;
	add.s64 	%rd95, %rd2, %rd94;
	ld.global.f64 	%fd136, [%rd95+8];
	fma.rn.f64 	%fd160, %fd136, %fd135, %fd128;
	cvt.u64.u32 	%rd96, %r86;
	add.s64 	%rd97, %rd96, %rd92;
	shl.b64 	%rd98, %rd97, 3;
	add.s64 	%rd99, %rd2, %rd98;
	ld.global.f64 	%fd137, [%rd99+8];
	fma.rn.f64 	%fd159, %fd137, %fd135, %fd130;
	cvt.u64.u32 	%rd100, %r88;
	add.s64 	%rd101, %rd100, %rd92;
	shl.b64 	%rd102, %rd101, 3;
	add.s64 	%rd103, %rd2, %rd102;
	ld.global.f64 	%fd138, [%rd103+8];
	fma.rn.f64 	%fd158, %fd138, %fd135, %fd132;
	cvt.u64.u32 	%rd104, %r90;
	add.s64 	%rd105, %rd104, %rd92;
	shl.b64 	%rd106, %rd105, 3;
	add.s64 	%rd107, %rd2, %rd106;
	ld.global.f64 	%fd139, [%rd107+8];
	fma.rn.f64 	%fd157, %fd139, %fd135, %fd134;
	add.s32 	%r106, %r106, 2;
$L__BB3_8:
	and.b32  	%r92, %r53, 1;
	setp.eq.b32 	%p54, %r92, 1;
	not.pred 	%p55, %p54;
	@%p55 bra 	$L__BB3_10;
	mad.lo.s32 	%r93, %r106, %r52, %r2;
	mul.wide.s32 	%rd108, %r93, 8;
	add.s64 	%rd109, %rd1, %rd108;
	ld.global.f64 	%fd140, [%rd109];
	add.s32 	%r94, %r23, %r106;
	mul.wide.u32 	%rd110, %r94, 8;
	add.s64 	%rd111, %rd2, %rd110;
	ld.global.f64 	%fd141, [%rd111];
	fma.rn.f64 	%fd160, %fd141, %fd140, %fd160;
	add.s32 	%r95, %r94, %r53;
	mul.wide.u32 	%rd112, %r95, 8;
	add.s64 	%rd113, %rd2, %rd112;
	ld.global.f64 	%fd142, [%rd113];
	fma.rn.f64 	%fd159, %fd142, %fd140, %fd159;
	add.s32 	%r96, %r95, %r53;
	mul.wide.u32 	%rd114, %r96, 8;
	add.s64 	%rd115, %rd2, %rd114;
	ld.global.f64 	%fd143, [%rd115];
	fma.rn.f64 	%fd158, %fd143, %fd140, %fd158;
	add.s32 	%r97, %r96, %r53;
	mul.wide.u32 	%rd116, %r97, 8;
	add.s64 	%rd117, %rd2, %rd116;
	ld.global.f64 	%fd144, [%rd117];
	fma.rn.f64 	%fd157, %fd144, %fd140, %fd157;
$L__BB3_10:
	ld.param.u64 	%rd126, [_Z19matmult_kernel_gpu4PdS_S_iii_param_2];
	mad.lo.s32 	%r98, %r1, %r52, %r2;
	cvta.to.global.u64 	%rd118, %rd126;
	mul.wide.s32 	%rd119, %r98, 8;
	add.s64 	%rd120, %rd118, %rd119;
	st.global.f64 	[%rd120], %fd160;
	mul.wide.s32 	%rd121, %r52, 8;
	add.s64 	%rd122, %rd120, %rd121;
	st.global.f64 	[%rd122], %fd159;
	add.s64 	%rd123, %rd122, %rd121;
	st.global.f64 	[%rd123], %fd158;
	add.s64 	%rd124, %rd123, %rd121;
	st.global.f64 	[%rd124], %fd157;
	bra.uni 	$L__BB3_48;
$L__BB3_11:
	setp.eq.s32 	%p9, %r53, 1;
	mov.b32 	%r113, 0;
	mov.f64 	%fd161, 0d0000000000000000;
	mov.f64 	%fd162, %fd161;
	mov.f64 	%fd163, %fd161;
	mov.f64 	%fd164, %fd161;
	@%p9 bra 	$L__BB3_30;
	setp.lt.s32 	%p10, %r2, %r52;
	setp.lt.s32 	%p11, %r1, %r51;
	and.pred  	%p1, %p10, %p11;
	mul.lo.s32 	%r108, %r1, %r53;
	add.s32 	%r63, %r1, 1;
	setp.lt.s32 	%p12, %r63, %r51;
	and.pred  	%p2, %p10, %p12;
	add.s32 	%r109, %r108, %r53;
	add.s32 	%r64, %r1, 2;
	setp.lt.s32 	%p13, %r64, %r51;
	and.pred  	%p3, %p10, %p13;
	add.s32 	%r110, %r109, %r53;
	add.s32 	%r65, %r1, 3;
	setp.lt.s32 	%p14, %r65, %r51;
	and.pred  	%p4, %p10, %p14;
	add.s32 	%r111, %r110, %r53;
	and.b32  	%r66, %r53, 2147483646;
	neg.s32 	%r112, %r66;
	mul.wide.u32 	%rd21, %r111, 8;
	add.s64 	%rd22, %rd21, %rd2;
	add.s64 	%rd130, %rd22, 8;
	mul.wide.u32 	%rd23, %r110, 8;
	add.s64 	%rd24, %rd23, %rd2;
	add.s64 	%rd129, %rd24, 8;
	mul.wide.u32 	%rd25, %r109, 8;
	add.s64 	%rd26, %rd25, %rd2;
	add.s64 	%rd128, %rd26, 8;
	mul.wide.u32 	%rd27, %r108, 8;
	add.s64 	%rd28, %rd27, %rd2;
	add.s64 	%rd127, %rd28, 8;
	mov.f64 	%fd161, 0d0000000000000000;
	mov.u32 	%r107, %r2;
$L__BB3_13:
	@%p1 bra 	$L__BB3_14;
	bra.uni 	$L__BB3_15;
$L__BB3_14:
	mul.wide.u32 	%rd29, %r108, 8;
	add.s64 	%rd30, %rd2, %rd29;
	ld.global.f64 	%fd67, [%rd30];
	mul.wide.s32 	%rd31, %r107, 8;
	add.s64 	%rd32, %rd1, %rd31;
	ld.global.f64 	%fd68, [%rd32];
	fma.rn.f64 	%fd164, %fd67, %fd68, %fd164;
$L__BB3_15:
	not.pred 	%p15, %p2;
	@%p15 bra 	$L__BB3_17;
	mul.wide.u32 	%rd33, %r109, 8;
	add.s64 	%rd34, %rd2, %rd33;
	ld.global.f64 	%fd69, [%rd34];
	mul.wide.s32 	%rd35, %r107, 8;
	add.s64 	%rd36, %rd1, %rd35;
	ld.global.f64 	%fd70, [%rd36];
	fma.rn.f64 	%fd163, %fd69, %fd70, %fd163;
$L__BB3_17:
	not.pred 	%p16, %p3;
	@%p16 bra 	$L__BB3_19;
	mul.wide.u32 	%rd37, %r110, 8;
	add.s64 	%rd38, %rd2, %rd37;
	ld.global.f64 	%fd71, [%rd38];
	mul.wide.s32 	%rd39, %r107, 8;
	add.s64 	%rd40, %rd1, %rd39;
	ld.global.f64 	%fd72, [%rd40];
	fma.rn.f64 	%fd162, %fd71, %fd72, %fd162;
$L__BB3_19:
	not.pred 	%p17, %p4;
	@%p17 bra 	$L__BB3_21;
	mul.wide.u32 	%rd41, %r111, 8;
	add.s64 	%rd42, %rd2, %rd41;
	ld.global.f64 	%fd73, [%rd42];
	mul.wide.s32 	%rd43, %r107, 8;
	add.s64 	%rd44, %rd1, %rd43;
	ld.global.f64 	%fd74, [%rd44];
	fma.rn.f64 	%fd161, %fd73, %fd74, %fd161;
$L__BB3_21:
	mul.wide.s32 	%rd45, %r52, 8;
	mul.wide.s32 	%rd46, %r107, 8;
	add.s64 	%rd47, %rd1, %rd46;
	add.s64 	%rd12, %rd47, %rd45;
	not.pred 	%p18, %p1;
	@%p18 bra 	$L__BB3_23;
	ld.global.f64 	%fd75, [%rd127];
	ld.global.f64 	%fd76, [%rd12];
	fma.rn.f64 	%fd164, %fd75, %fd76, %fd164;
$L__BB3_23:
	@%p15 bra 	$L__BB3_25;
	ld.global.f64 	%fd77, [%rd128];
	ld.global.f64 	%fd78, [%rd12];
	fma.rn.f64 	%fd163, %fd77, %fd78, %fd163;
$L__BB3_25:
	@%p16 bra 	$L__BB3_27;
	ld.global.f64 	%fd79, [%rd129];
	ld.global.f64 	%fd80, [%rd12];
	fma.rn.f64 	%fd162, %fd79, %fd80, %fd162;
$L__BB3_27:
	@%p17 bra 	$L__BB3_29;
	ld.global.f64 	%fd81, [%rd130];
	ld.global.f64 	%fd82, [%rd12];
	fma.rn.f64 	%fd161, %fd81, %fd82, %fd161;
$L__BB3_29:
	and.b32  	%r113, %r53, 2147483646;
	add.s32 	%r112, %r112, 2;
	add.s64 	%rd130, %rd130, 16;
	add.s64 	%rd129, %rd129, 16;
	add.s64 	%rd128, %rd128, 16;
	add.s64 	%rd127, %rd127, 16;
	add.s32 	%r111, %r111, 2;
	add.s32 	%r110, %r110, 2;
	add.s32 	%r109, %r109, 2;
	add.s32 	%r108, %r108, 2;
	shl.b32 	%r67, %r52, 1;
	add.s32 	%r107, %r107, %r67;
	setp.eq.s32 	%p22, %r112, 0;
	@%p22 bra 	$L__BB3_30;
	bra.uni 	$L__BB3_13;
$L__BB3_30:
	and.b32  	%r68, %r53, 1;
	setp.eq.b32 	%p23, %r68, 1;
	not.pred 	%p24, %p23;
	@%p24 bra 	$L__BB3_40;
	setp.ge.s32 	%p25, %r2, %r52;
	mad.lo.s32 	%r69, %r113, %r52, %r2;
	mul.wide.s32 	%rd48, %r69, 8;
	add.s64 	%rd11, %rd1, %rd48;
	setp.ge.s32 	%p26, %r1, %r51;
	or.pred  	%p27, %p25, %p26;
	@%p27 bra 	$L__BB3_33;
	mad.lo.s32 	%r70, %r1, %r53, %r113;
	mul.wide.u32 	%rd49, %r70, 8;
	add.s64 	%rd50, %rd2, %rd49;
	ld.global.f64 	%fd83, [%rd50];
	ld.global.f64 	%fd84, [%rd11];
	fma.rn.f64 	%fd164, %fd83, %fd84, %fd164;
$L__BB3_33:
	setp.ge.s32 	%p28, %r2, %r52;
	add.s32 	%r38, %r1, 1;
	setp.ge.s32 	%p29, %r38, %r51;
	or.pred  	%p30, %p28, %p29;
	@%p30 bra 	$L__BB3_35;
	mad.lo.s32 	%r71, %r38, %r53, %r113;
	mul.wide.u32 	%rd51, %r71, 8;
	add.s64 	%rd52, %rd2, %rd51;
	ld.global.f64 	%fd85, [%rd52];
	ld.global.f64 	%fd86, [%rd11];
	fma.rn.f64 	%fd163, %fd85, %fd86, %fd163;
$L__BB3_35:
	setp.ge.s32 	%p31, %r2, %r52;
	add.s32 	%r39, %r1, 2;
	setp.ge.s32 	%p32, %r39, %r51;
	or.pred  	%p33, %p31, %p32;
	@%p33 bra 	$L__BB3_37;
	mad.lo.s32 	%r72, %r39, %r53, %r113;
	mul.wide.u32 	%rd53, %r72, 8;
	add.s64 	%rd54, %rd2, %rd53;
	ld.global.f64 	%fd87, [%rd54];
	ld.global.f64 	%fd88, [%rd11];
	fma.rn.f64 	%fd162, %fd87, %fd88, %fd162;
$L__BB3_37:
	setp.ge.s32 	%p34, %r2, %r52;
	add.s32 	%r40, %r1, 3;
	setp.ge.s32 	%p35, %r40, %r51;
	or.pred  	%p36, %p34, %p35;
	@%p36 bra 	$L__BB3_40;
	mad.lo.s32 	%r73, %r40, %r53, %r113;
	mul.wide.u32 	%rd55, %r73, 8;
	add.s64 	%rd56, %rd2, %rd55;
	ld.global.f64 	%fd89, [%rd56];
	ld.global.f64 	%fd90, [%rd11];
	fma.rn.f64 	%fd161, %fd89, %fd90, %fd161;
	bra.uni 	$L__BB3_40;
$L__BB3_39:
	setp.gt.s32 	%p8, %r53, 0;
	mov.f64 	%fd161, 0d0000000000000000;
	mov.f64 	%fd162, %fd161;
	mov.f64 	%fd163, %fd161;
	mov.f64 	%fd164, %fd161;
	@%p8 bra 	$L__BB3_11;
$L__BB3_40:
	ld.param.u64 	%rd125, [_Z19matmult_kernel_gpu4PdS_S_iii_param_2];
	cvta.to.global.u64 	%rd17, %rd125;
	setp.ge.s32 	%p37, %r2, %r52;
	setp.ge.s32 	%p38, %r1, %r51;
	or.pred  	%p39, %p37, %p38;
	@%p39 bra 	$L__BB3_42;
	mad.lo.s32 	%r74, %r1, %r52, %r2;
	mul.wide.s32 	%rd57, %r74, 8;
	add.s64 	%rd58, %rd17, %rd57;
	st.global.f64 	[%rd58], %fd164;
$L__BB3_42:
	setp.ge.s32 	%p40, %r2, %r52;
	add.s32 	%r48, %r1, 1;
	setp.ge.s32 	%p41, %r48, %r51;
	or.pred  	%p42, %p40, %p41;
	@%p42 bra 	$L__BB3_44;
	mad.lo.s32 	%r75, %r48, %r52, %r2;
	mul.wide.s32 	%rd59, %r75, 8;
	add.s64 	%rd60, %rd17, %rd59;
	st.global.f64 	[%rd60], %fd163;
$L__BB3_44:
	setp.ge.s32 	%p43, %r2, %r52;
	add.s32 	%r49, %r1, 2;
	setp.ge.s32 	%p44, %r49, %r51;
	or.pred  	%p45, %p43, %p44;
	@%p45 bra 	$L__BB3_46;
	mad.lo.s32 	%r76, %r49, %r52, %r2;
	mul.wide.s32 	%rd61, %r76, 8;
	add.s64 	%rd62, %rd17, %rd61;
	st.global.f64 	[%rd62], %fd162;
$L__BB3_46:
	setp.ge.s32 	%p46, %r2, %r52;
	add.s32 	%r50, %r1, 3;
	setp.ge.s32 	%p47, %r50, %r51;
	or.pred  	%p48, %p46, %p47;
	@%p48 bra 	$L__BB3_48;
	mad.lo.s32 	%r77, %r50, %r52, %r2;
	mul.wide.s32 	%rd63, %r77, 8;
	add.s64 	%rd64, %rd17, %rd63;
	st.global.f64 	[%rd64], %fd161;
$L__BB3_48:
	ret;

}
	// .globl	_Z19matmult_kernel_gpu5PdS_S_iii
.visible .entry _Z19matmult_kernel_gpu5PdS_S_iii(
	.param .u64 .ptr .align 1 _Z19matmult_kernel_gpu5PdS_S_iii_param_0,
	.param .u64 .ptr .align 1 _Z19matmult_kernel_gpu5PdS_S_iii_param_1,
	.param .u64 .ptr .align 1 _Z19matmult_kernel_gpu5PdS_S_iii_param_2,
	.param .u32 _Z19matmult_kernel_gpu5PdS_S_iii_param_3,
	.param .u32 _Z19matmult_kernel_gpu5PdS_S_iii_param_4,
	.param .u32 _Z19matmult_kernel_gpu5PdS_S_iii_param_5
)
{
	.reg .pred 	%p<8>;
	.reg .b32 	%r<84>;
	.reg .b64 	%rd<29>;
	.reg .b64 	%fd<368>;
	// demoted variable
	.shared .align 8 .b8 _ZZ19matmult_kernel_gpu5PdS_S_iiiE2As[2048];
	// demoted variable
	.shared .align 8 .b8 _ZZ19matmult_kernel_gpu5PdS_S_iiiE2Bs[2048];
	ld.param.u64 	%rd4, [_Z19matmult_kernel_gpu5PdS_S_iii_param_0];
	ld.param.u64 	%rd5, [_Z19matmult_kernel_gpu5PdS_S_iii_param_1];
	ld.param.u64 	%rd3, [_Z19matmult_kernel_gpu5PdS_S_iii_param_2];
	ld.param.u32 	%r35, [_Z19matmult_kernel_gpu5PdS_S_iii_param_4];
	ld.param.u32 	%r36, [_Z19matmult_kernel_gpu5PdS_S_iii_param_5];
	cvta.to.global.u64 	%rd1, %rd5;
	cvta.to.global.u64 	%rd2, %rd4;
	mov.u32 	%r1, %ctaid.y;
	mov.u32 	%r2, %ctaid.x;
	mov.u32 	%r3, %tid.y;
	mov.u32 	%r4, %tid.x;
	shr.s32 	%r37, %r36, 31;
	shr.u32 	%r38, %r37, 28;
	add.s32 	%r39, %r36, %r38;
	shr.s32 	%r5, %r39, 4;
	setp.lt.s32 	%p1, %r36, 16;
	mov.f64 	%fd367, 0d0000000000000000;
	@%p1 bra 	$L__BB4_9;
	shl.b32 	%r41, %r1, 4;
	add.s32 	%r42, %r41, %r3;
	mad.lo.s32 	%r6, %r42, %r36, %r4;
	shl.b32 	%r43, %r3, 7;
	mov.u32 	%r44, _ZZ19matmult_kernel_gpu5PdS_S_iiiE2As;
	add.s32 	%r7, %r44, %r43;
	shl.b32 	%r45, %r4, 3;
	add.s32 	%r8, %r7, %r45;
	shl.b32 	%r9, %r2, 4;
	mov.u32 	%r46, _ZZ19matmult_kernel_gpu5PdS_S_iiiE2Bs;
	add.s32 	%r11, %r46, %r45;
	add.s32 	%r10, %r11, %r43;
	add.s32 	%r47, %r5, -1;
	setp.lt.u32 	%p2, %r47, 3;
	mov.b32 	%r83, 0;
	mov.f64 	%fd367, 0d0000000000000000;
	@%p2 bra 	$L__BB4_4;
	and.b32  	%r48, %r5, 134217724;
	neg.s32 	%r81, %r48;
	add.s32 	%r49, %r3, 48;
	mad.lo.s32 	%r50, %r35, %r49, %r4;
	add.s32 	%r80, %r50, %r9;
	shl.b32 	%r14, %r35, 6;
	add.s32 	%r51, %r3, 32;
	mad.lo.s32 	%r52, %r35, %r51, %r4;
	add.s32 	%r79, %r52, %r9;
	add.s32 	%r53, %r3, 16;
	mad.lo.s32 	%r54, %r35, %r53, %r4;
	add.s32 	%r78, %r54, %r9;
	mad.lo.s32 	%r55, %r3, %r35, %r4;
	add.s32 	%r77, %r55, %r9;
	mov.f64 	%fd367, 0d0000000000000000;
	mov.u32 	%r76, %r6;
$L__BB4_3:
	.pragma "nounroll";
	and.b32  	%r83, %r5, 134217724;
	mul.wide.s32 	%rd6, %r76, 8;
	add.s64 	%rd7, %rd2, %rd6;
	ld.global.f64 	%fd14, [%rd7];
	st.shared.f64 	[%r8], %fd14;
	mul.wide.s32 	%rd8, %r77, 8;
	add.s64 	%rd9, %rd1, %rd8;
	ld.global.f64 	%fd15, [%rd9];
	st.shared.f64 	[%r10], %fd15;
	bar.sync 	0;
	ld.shared.f64 	%fd16, [%r7];
	ld.shared.f64 	%fd17, [%r11];
	fma.rn.f64 	%fd18, %fd16, %fd17, %fd367;
	ld.shared.f64 	%fd19, [%r7+8];
	ld.shared.f64 	%fd20, [%r11+128];
	fma.rn.f64 	%fd21, %fd19, %fd20, %fd18;
	ld.shared.f64 	%fd22, [%r7+16];
	ld.shared.f64 	%fd23, [%r11+256];
	fma.rn.f64 	%fd24, %fd22, %fd23, %fd21;
	ld.shared.f64 	%fd25, [%r7+24];
	ld.shared.f64 	%fd26, [%r11+384];
	fma.rn.f64 	%fd27, %fd25, %fd26, %fd24;
	ld.shared.f64 	%fd28, [%r7+32];
	ld.shared.f64 	%fd29, [%r11+512];
	fma.rn.f64 	%fd30, %fd28, %fd29, %fd27;
	ld.shared.f64 	%fd31, [%r7+40];
	ld.shared.f64 	%fd32, [%r11+640];
	fma.rn.f64 	%fd33, %fd31, %fd32, %fd30;
	ld.shared.f64 	%fd34, [%r7+48];
	ld.shared.f64 	%fd35, [%r11+768];
	fma.rn.f64 	%fd36, %fd34, %fd35, %fd33;
	ld.shared.f64 	%fd37, [%r7+56];
	ld.shared.f64 	%fd38, [%r11+896];
	fma.rn.f64 	%fd39, %fd37, %fd38, %fd36;
	ld.shared.f64 	%fd40, [%r7+64];
	ld.shared.f64 	%fd41, [%r11+1024];
	fma.rn.f64 	%fd42, %fd40, %fd41, %fd39;
	ld.shared.f64 	%fd43, [%r7+72];
	ld.shared.f64 	%fd44, [%r11+1152];
	fma.rn.f64 	%fd45, %fd43, %fd44, %fd42;
	ld.shared.f64 	%fd46, [%r7+80];
	ld.shared.f64 	%fd47, [%r11+1280];
	fma.rn.f64 	%fd48, %fd46, %fd47, %fd45;
	ld.shared.f64 	%fd49, [%r7+88];
	ld.shared.f64 	%fd50, [%r11+1408];
	fma.rn.f64 	%fd51, %fd49, %fd50, %fd48;
	ld.shared.f64 	%fd52, [%r7+96];
	ld.shared.f64 	%fd53, [%r11+1536];
	fma.rn.f64 	%fd54, %fd52, %fd53, %fd51;
	ld.shared.f64 	%fd55, [%r7+104];
	ld.shared.f64 	%fd56, [%r11+1664];
	fma.rn.f64 	%fd57, %fd55, %fd56, %fd54;
	ld.shared.f64 	%fd58, [%r7+112];
	ld.shared.f64 	%fd59, [%r11+1792];
	fma.rn.f64 	%fd60, %fd58, %fd59, %fd57;
	ld.shared.f64 	%fd61, [%r7+120];
	ld.shared.f64 	%fd62, [%r11+1920];
	fma.rn.f64 	%fd63, %fd61, %fd62, %fd60;
	bar.sync 	0;
	ld.global.f64 	%fd64, [%rd7+128];
	st.shared.f64 	[%r8], %fd64;
	mul.wide.s32 	%rd10, %r78, 8;
	add.s64 	%rd11, %rd1, %rd10;
	ld.global.f64 	%fd65, [%rd11];
	st.shared.f64 	[%r10], %fd65;
	bar.sync 	0;
	ld.shared.f64 	%fd66, [%r7];
	ld.shared.f64 	%fd67, [%r11];
	fma.rn.f64 	%fd68, %fd66, %fd67, %fd63;
	ld.shared.f64 	%fd69, [%r7+8];
	ld.shared.f64 	%fd70, [%r11+128];
	fma.rn.f64 	%fd71, %fd69, %fd70, %fd68;
	ld.shared.f64 	%fd72, [%r7+16];
	ld.shared.f64 	%fd73, [%r11+256];
	fma.rn.f64 	%fd74, %fd72, %fd73, %fd71;
	ld.shared.f64 	%fd75, [%r7+24];
	ld.shared.f64 	%fd76, [%r11+384];
	fma.rn.f64 	%fd77, %fd75, %fd76, %fd74;
	ld.shared.f64 	%fd78, [%r7+32];
	ld.shared.f64 	%fd79, [%r11+512];
	fma.rn.f64 	%fd80, %fd78, %fd79, %fd77;
	ld.shared.f64 	%fd81, [%r7+40];
	ld.shared.f64 	%fd82, [%r11+640];
	fma.rn.f64 	%fd83, %fd81, %fd82, %fd80;
	ld.shared.f64 	%fd84, [%r7+48];
	ld.shared.f64 	%fd85, [%r11+768];
	fma.rn.f64 	%fd86, %fd84, %fd85, %fd83;
	ld.shared.f64 	%fd87, [%r7+56];
	ld.shared.f64 	%fd88, [%r11+896];
	fma.rn.f64 	%fd89, %fd87, %fd88, %fd86;
	ld.shared.f64 	%fd90, [%r7+64];
	ld.shared.f64 	%fd91, [%r11+1024];
	fma.rn.f64 	%fd92, %fd90, %fd91, %fd89;
	ld.shared.f64 	%fd93, [%r7+72];
	ld.shared.f64 	%fd94, [%r11+1152];
	fma.rn.f64 	%fd95, %fd93, %fd94, %fd92;
	ld.shared.f64 	%fd96, [%r7+80];
	ld.shared.f64 	%fd97, [%r11+1280];
	fma.rn.f64 	%fd98, %fd96, %fd97, %fd95;
	ld.shared.f64 	%fd99, [%r7+88];
	ld.shared.f64 	%fd100, [%r11+1408];
	fma.rn.f64 	%fd101, %fd99, %fd100, %fd98;
	ld.shared.f64 	%fd102, [%r7+96];
	ld.shared.f64 	%fd103, [%r11+1536];
	fma.rn.f64 	%fd104, %fd102, %fd103, %fd101;
	ld.shared.f64 	%fd105, [%r7+104];
	ld.shared.f64 	%fd106, [%r11+1664];
	fma.rn.f64 	%fd107, %fd105, %fd106, %fd104;
	ld.shared.f64 	%fd108, [%r7+112];
	ld.shared.f64 	%fd109, [%r11+1792];
	fma.rn.f64 	%fd110, %fd108, %fd109, %fd107;
	ld.shared.f64 	%fd111, [%r7+120];
	ld.shared.f64 	%fd112, [%r11+1920];
	fma.rn.f64 	%fd113, %fd111, %fd112, %fd110;
	bar.sync 	0;
	ld.global.f64 	%fd114, [%rd7+256];
	st.shared.f64 	[%r8], %fd114;
	mul.wide.s32 	%rd12, %r79, 8;
	add.s64 	%rd13, %rd1, %rd12;
	ld.global.f64 	%fd115, [%rd13];
	st.shared.f64 	[%r10], %fd115;
	bar.sync 	0;
	ld.shared.f64 	%fd116, [%r7];
	ld.shared.f64 	%fd117, [%r11];
	fma.rn.f64 	%fd118, %fd116, %fd117, %fd113;
	ld.shared.f64 	%fd119, [%r7+8];
	ld.shared.f64 	%fd120, [%r11+128];
	fma.rn.f64 	%fd121, %fd119, %fd120, %fd118;
	ld.shared.f64 	%fd122, [%r7+16];
	ld.shared.f64 	%fd123, [%r11+256];
	fma.rn.f64 	%fd124, %fd122, %fd123, %fd121;
	ld.shared.f64 	%fd125, [%r7+24];
	ld.shared.f64 	%fd126, [%r11+384];
	fma.rn.f64 	%fd127, %fd125, %fd126, %fd124;
	ld.shared.f64 	%fd128, [%r7+32];
	ld.shared.f64 	%fd129, [%r11+512];
	fma.rn.f64 	%fd130, %fd128, %fd129, %fd127;
	ld.shared.f64 	%fd131, [%r7+40];
	ld.shared.f64 	%fd132, [%r11+640];
	fma.rn.f64 	%fd133, %fd131, %fd132, %fd130;
	ld.shared.f64 	%fd134, [%r7+48];
	ld.shared.f64 	%fd135, [%r11+768];
	fma.rn.f64 	%fd136, %fd134, %fd135, %fd133;
	ld.shared.f64 	%fd137, [%r7+56];
	ld.shared.f64 	%fd138, [%r11+896];
	fma.rn.f64 	%fd139, %fd137, %fd138, %fd136;
	ld.shared.f64 	%fd140, [%r7+64];
	ld.shared.f64 	%fd141, [%r11+1024];
	fma.rn.f64 	%fd142, %fd140, %fd141, %fd139;
	ld.shared.f64 	%fd143, [%r7+72];
	ld.shared.f64 	%fd144, [%r11+1152];
	fma.rn.f64 	%fd145, %fd143, %fd144, %fd142;
	ld.shared.f64 	%fd146, [%r7+80];
	ld.shared.f64 	%fd147, [%r11+1280];
	fma.rn.f64 	%fd148, %fd146, %fd147, %fd145;
	ld.shared.f64 	%fd149, [%r7+88];
	ld.shared.f64 	%fd150, [%r11+1408];
	fma.rn.f64 	%fd151, %fd149, %fd150, %fd148;
	ld.shared.f64 	%fd152, [%r7+96];
	ld.shared.f64 	%fd153, [%r11+1536];
	fma.rn.f64 	%fd154, %fd152, %fd153, %fd151;
	ld.shared.f64 	%fd155, [%r7+104];
	ld.shared.f64 	%fd156, [%r11+1664];
	fma.rn.f64 	%fd157, %fd155, %fd156, %fd154;
	ld.shared.f64 	%fd158, [%r7+112];
	ld.shared.f64 	%fd159, [%r11+1792];
	fma.rn.f64 	%fd160, %fd158, %fd159, %fd157;
	ld.shared.f64 	%fd161, [%r7+120];
	ld.shared.f64 	%fd162, [%r11+1920];
	fma.rn.f64 	%fd163, %fd161, %fd162, %fd160;
	bar.sync 	0;
	ld.global.f64 	%fd164, [%rd7+384];
	st.shared.f64 	[%r8], %fd164;
	mul.wide.s32 	%rd14, %r80, 8;
	add.s64 	%rd15, %rd1, %rd14;
	ld.global.f64 	%fd165, [%rd15];
	st.shared.f64 	[%r10], %fd165;
	bar.sync 	0;
	ld.shared.f64 	%fd166, [%r7];
	ld.shared.f64 	%fd167, [%r11];
	fma.rn.f64 	%fd168, %fd166, %fd167, %fd163;
	ld.shared.f64 	%fd169, [%r7+8];
	ld.shared.f64 	%fd170, [%r11+128];
	fma.rn.f64 	%fd171, %fd169, %fd170, %fd168;
	ld.shared.f64 	%fd172, [%r7+16];
	ld.shared.f64 	%fd173, [%r11+256];
	fma.rn.f64 	%fd174, %fd172, %fd173, %fd171;
	ld.shared.f64 	%fd175, [%r7+24];
	ld.shared.f64 	%fd176, [%r11+384];
	fma.rn.f64 	%fd177, %fd175, %fd176, %fd174;
	ld.shared.f64 	%fd178, [%r7+32];
	ld.shared.f64 	%fd179, [%r11+512];
	fma.rn.f64 	%fd180, %fd178, %fd179, %fd177;
	ld.shared.f64 	%fd181, [%r7+40];
	ld.shared.f64 	%fd182, [%r11+640];
	fma.rn.f64 	%fd183, %fd181, %fd182, %fd180;
	ld.shared.f64 	%fd184, [%r7+48];
	ld.shared.f64 	%fd185, [%r11+768];
	fma.rn.f64 	%fd186, %fd184, %fd185, %fd183;
	ld.shared.f64 	%fd187, [%r7+56];
	ld.shared.f64 	%fd188, [%r11+896];
	fma.rn.f64 	%fd189, %fd187, %fd188, %fd186;
	ld.shared.f64 	%fd190, [%r7+64];
	ld.shared.f64 	%fd191, [%r11+1024];
	fma.rn.f64 	%fd192, %fd190, %fd191, %fd189;
	ld.shared.f64 	%fd193, [%r7+72];
	ld.shared.f64 	%fd194, [%r11+1152];
	fma.rn.f64 	%fd195, %fd193, %fd194, %fd192;
	ld.shared.f64 	%fd196, [%r7+80];
	ld.shared.f64 	%fd197, [%r11+1280];
	fma.rn.f64 	%fd198, %fd196, %fd197, %fd195;
	ld.shared.f64 	%fd199, [%r7+88];
	ld.shared.f64 	%fd200, [%r11+1408];
	fma.rn.f64 	%fd201, %fd199, %fd200, %fd198;
	ld.shared.f64 	%fd202, [%r7+96];
	ld.shared.f64 	%fd203, [%r11+1536];
	fma.rn.f64 	%fd204, %fd202, %fd203, %fd201;
	ld.shared.f64 	%fd205, [%r7+104];
	ld.shared.f64 	%fd206, [%r11+1664];
	fma.rn.f64 	%fd207, %fd205, %fd206, %fd204;
	ld.shared.f64 	%fd208, [%r7+112];
	ld.shared.f64 	%fd209, [%r11+1792];
	fma.rn.f64 	%fd210, %fd208, %fd209, %fd207;
	ld.shared.f64 	%fd211, [%r7+120];
	ld.shared.f64 	%fd212, [%r11+1920];
	fma.rn.f64 	%fd367, %fd211, %fd212, %fd210;
	bar.sync 	0;
	add.s32 	%r81, %r81, 4;
	add.s32 	%r80, %r80, %r14;
	add.s32 	%r79, %r79, %r14;
	add.s32 	%r78, %r78, %r14;
	add.s32 	%r77, %r77, %r14;
	add.s32 	%r76, %r76, 64;
	setp.ne.s32 	%p3, %r81, 0;
	@%p3 bra 	$L__BB4_3;
$L__BB4_4:
	and.b32  	%r32, %r5, 3;
	setp.eq.s32 	%p4, %r32, 0;
	@%p4 bra 	$L__BB4_9;
	setp.eq.s32 	%p5, %r32, 1;
	@%p5 bra 	$L__BB4_7;
	shl.b32 	%r56, %r83, 4;
	add.s32 	%r57, %r6, %r56;
	mul.wide.s32 	%rd16, %r57, 8;
	add.s64 	%rd17, %rd2, %rd16;
	ld.global.f64 	%fd214, [%rd17];
	st.shared.f64 	[%r8], %fd214;
	add.s32 	%r58, %r56, %r3;
	add.s32 	%r60, %r9, %r4;
	mad.lo.s32 	%r61, %r58, %r35, %r60;
	mul.wide.s32 	%rd18, %r61, 8;
	add.s64 	%rd19, %rd1, %rd18;
	ld.global.f64 	%fd215, [%rd19];
	st.shared.f64 	[%r10], %fd215;
	bar.sync 	0;
	ld.shared.f64 	%fd216, [%r7];
	ld.shared.f64 	%fd217, [%r11];
	fma.rn.f64 	%fd218, %fd216, %fd217, %fd367;
	ld.shared.f64 	%fd219, [%r7+8];
	ld.shared.f64 	%fd220, [%r11+128];
	fma.rn.f64 	%fd221, %fd219, %fd220, %fd218;
	ld.shared.f64 	%fd222, [%r7+16];
	ld.shared.f64 	%fd223, [%r11+256];
	fma.rn.f64 	%fd224, %fd222, %fd223, %fd221;
	ld.shared.f64 	%fd225, [%r7+24];
	ld.shared.f64 	%fd226, [%r11+384];
	fma.rn.f64 	%fd227, %fd225, %fd226, %fd224;
	ld.shared.f64 	%fd228, [%r7+32];
	ld.shared.f64 	%fd229, [%r11+512];
	fma.rn.f64 	%fd230, %fd228, %fd229, %fd227;
	ld.shared.f64 	%fd231, [%r7+40];
	ld.shared.f64 	%fd232, [%r11+640];
	fma.rn.f64 	%fd233, %fd231, %fd232, %fd230;
	ld.shared.f64 	%fd234, [%r7+48];
	ld.shared.f64 	%fd235, [%r11+768];
	fma.rn.f64 	%fd236, %fd234, %fd235, %fd233;
	ld.shared.f64 	%fd237, [%r7+56];
	ld.shared.f64 	%fd238, [%r11+896];
	fma.rn.f64 	%fd239, %fd237, %fd238, %fd236;
	ld.shared.f64 	%fd240, [%r7+64];
	ld.shared.f64 	%fd241, [%r11+1024];
	fma.rn.f64 	%fd242, %fd240, %fd241, %fd239;
	ld.shared.f64 	%fd243, [%r7+72];
	ld.shared.f64 	%fd244, [%r11+1152];
	fma.rn.f64 	%fd245, %fd243, %fd244, %fd242;
	ld.shared.f64 	%fd246, [%r7+80];
	ld.shared.f64 	%fd247, [%r11+1280];
	fma.rn.f64 	%fd248, %fd246, %fd247, %fd245;
	ld.shared.f64 	%fd249, [%r7+88];
	ld.shared.f64 	%fd250, [%r11+1408];
	fma.rn.f64 	%fd251, %fd249, %fd250, %fd248;
	ld.shared.f64 	%fd252, [%r7+96];
	ld.shared.f64 	%fd253, [%r11+1536];
	fma.rn.f64 	%fd254, %fd252, %fd253, %fd251;
	ld.shared.f64 	%fd255, [%r7+104];
	ld.shared.f64 	%fd256, [%r11+1664];
	fma.rn.f64 	%fd257, %fd255, %fd256, %fd254;
	ld.shared.f64 	%fd258, [%r7+112];
	ld.shared.f64 	%fd259, [%r11+1792];
	fma.rn.f64 	%fd260, %fd258, %fd259, %fd257;
	ld.shared.f64 	%fd261, [%r7+120];
	ld.shared.f64 	%fd262, [%r11+1920];
	fma.rn.f64 	%fd263, %fd261, %fd262, %fd260;
	bar.sync 	0;
	ld.global.f64 	%fd264, [%rd17+128];
	st.shared.f64 	[%r8], %fd264;
	add.s32 	%r62, %r58, 16;
	mad.lo.s32 	%r63, %r62, %r35, %r60;
	mul.wide.s32 	%rd20, %r63, 8;
	add.s64 	%rd21, %rd1, %rd20;
	ld.global.f64 	%fd265, [%rd21];
	st.shared.f64 	[%r10], %fd265;
	bar.sync 	0;
	ld.shared.f64 	%fd266, [%r7];
	ld.shared.f64 	%fd267, [%r11];
	fma.rn.f64 	%fd268, %fd266, %fd267, %fd263;
	ld.shared.f64 	%fd269, [%r7+8];
	ld.shared.f64 	%fd270, [%r11+128];
	fma.rn.f64 	%fd271, %fd269, %fd270, %fd268;
	ld.shared.f64 	%fd272, [%r7+16];
	ld.shared.f64 	%fd273, [%r11+256];
	fma.rn.f64 	%fd274, %fd272, %fd273, %fd271;
	ld.shared.f64 	%fd275, [%r7+24];
	ld.shared.f64 	%fd276, [%r11+384];
	fma.rn.f64 	%fd277, %fd275, %fd276, %fd274;
	ld.shared.f64 	%fd278, [%r7+32];
	ld.shared.f64 	%fd279, [%r11+512];
	fma.rn.f64 	%fd280, %fd278, %fd279, %fd277;
	ld.shared.f64 	%fd281, [%r7+40];
	ld.shared.f64 	%fd282, [%r11+640];
	fma.rn.f64 	%fd283, %fd281, %fd282, %fd280;
	ld.shared.f64 	%fd284, [%r7+48];
	ld.shared.f64 	%fd285, [%r11+768];
	fma.rn.f64 	%fd286, %fd284, %fd285, %fd283;
	ld.shared.f64 	%fd287, [%r7+56];
	ld.shared.f64 	%fd288, [%r11+896];
	fma.rn.f64 	%fd289, %fd287, %fd288, %fd286;
	ld.shared.f64 	%fd290, [%r7+64];
	ld.shared.f64 	%fd291, [%r11+1024];
	fma.rn.f64 	%fd292, %fd290, %fd291, %fd289;
	ld.shared.f64 	%fd293, [%r7+72];
	ld.shared.f64 	%fd294, [%r11+1152];
	fma.rn.f64 	%fd295, %fd293, %fd294, %fd292;
	ld.shared.f64 	%fd296, [%r7+80];
	ld.shared.f64 	%fd297, [%r11+1280];
	fma.rn.f64 	%fd298, %fd296, %fd297, %fd295;
	ld.shared.f64 	%fd299, [%r7+88];
	ld.shared.f64 	%fd300, [%r11+1408];
	fma.rn.f64 	%fd301, %fd299, %fd300, %fd298;
	ld.shared.f64 	%fd302, [%r7+96];
	ld.shared.f64 	%fd303, [%r11+1536];
	fma.rn.f64 	%fd304, %fd302, %fd303, %fd301;
	ld.shared.f64 	%fd305, [%r7+104];
	ld.shared.f64 	%fd306, [%r11+1664];
	fma.rn.f64 	%fd307, %fd305, %fd306, %fd304;
	ld.shared.f64 	%fd308, [%r7+112];
	ld.shared.f64 	%fd309, [%r11+1792];
	fma.rn.f64 	%fd310, %fd308, %fd309, %fd307;
	ld.shared.f64 	%fd311, [%r7+120];
	ld.shared.f64 	%fd312, [%r11+1920];
	fma.rn.f64 	%fd367, %fd311, %fd312, %fd310;
	bar.sync 	0;
	add.s32 	%r83, %r83, 2;
$L__BB4_7:
	and.b32  	%r64, %r5, 1;
	setp.eq.b32 	%p6, %r64, 1;
	not.pred 	%p7, %p6;
	@%p7 bra 	$L__BB4_9;
	shl.b32 	%r65, %r83, 4;
	add.s32 	%r66, %r6, %r65;
	mul.wide.s32 	%rd22, %r66, 8;
	add.s64 	%rd23, %rd2, %rd22;
	ld.global.f64 	%fd313, [%rd23];
	st.shared.f64 	[%r8], %fd313;
	add.s32 	%r67, %r65, %r3;
	add.s32 	%r69, %r9, %r4;
	mad.lo.s32 	%r70, %r67, %r35, %r69;
	mul.wide.s32 	%rd24, %r70, 8;
	add.s64 	%rd25, %rd1, %rd24;
	ld.global.f64 	%fd314, [%rd25];
	st.shared.f64 	[%r10], %fd314;
	bar.sync 	0;
	ld.shared.f64 	%fd315, [%r7];
	ld.shared.f64 	%fd316, [%r11];
	fma.rn.f64 	%fd317, %fd315, %fd316, %fd367;
	ld.shared.f64 	%fd318, [%r7+8];
	ld.shared.f64 	%fd319, [%r11+128];
	fma.rn.f64 	%fd320, %fd318, %fd319, %fd317;
	ld.shared.f64 	%fd321, [%r7+16];
	ld.shared.f64 	%fd322, [%r11+256];
	fma.rn.f64 	%fd323, %fd321, %fd322, %fd320;
	ld.shared.f64 	%fd324, [%r7+24];
	ld.shared.f64 	%fd325, [%r11+384];
	fma.rn.f64 	%fd326, %fd324, %fd325, %fd323;
	ld.shared.f64 	%fd327, [%r7+32];
	ld.shared.f64 	%fd328, [%r11+512];
	fma.rn.f64 	%fd329, %fd327, %fd328, %fd326;
	ld.shared.f64 	%fd330, [%r7+40];
	ld.shared.f64 	%fd331, [%r11+640];
	fma.rn.f64 	%fd332, %fd330, %fd331, %fd329;
	ld.shared.f64 	%fd333, [%r7+48];
	ld.shared.f64 	%fd334, [%r11+768];
	fma.rn.f64 	%fd335, %fd333, %fd334, %fd332;
	ld.shared.f64 	%fd336, [%r7+56];
	ld.shared.f64 	%fd337, [%r11+896];
	fma.rn.f64 	%fd338, %fd336, %fd337, %fd335;
	ld.shared.f64 	%fd339, [%r7+64];
	ld.shared.f64 	%fd340, [%r11+1024];
	fma.rn.f64 	%fd341, %fd339, %fd340, %fd338;
	ld.shared.f64 	%fd342, [%r7+72];
	ld.shared.f64 	%fd343, [%r11+1152];
	fma.rn.f64 	%fd344, %fd342, %fd343, %fd341;
	ld.shared.f64 	%fd345, [%r7+80];
	ld.shared.f64 	%fd346, [%r11+1280];
	fma.rn.f64 	%fd347, %fd345, %fd346, %fd344;
	ld.shared.f64 	%fd348, [%r7+88];
	ld.shared.f64 	%fd349, [%r11+1408];
	fma.rn.f64 	%fd350, %fd348, %fd349, %fd347;
	ld.shared.f64 	%fd351, [%r7+96];
	ld.shared.f64 	%fd352, [%r11+1536];
	fma.rn.f64 	%fd353, %fd351, %fd352, %fd350;
	ld.shared.f64 	%fd354, [%r7+104];
	ld.shared.f64 	%fd355, [%r11+1664];
	fma.rn.f64 	%fd356, %fd354, %fd355, %fd353;
	ld.shared.f64 	%fd357, [%r7+112];
	ld.shared.f64 	%fd358, [%r11+1792];
	fma.rn.f64 	%fd359, %fd357, %fd358, %fd356;
	ld.shared.f64 	%fd360, [%r7+120];
	ld.shared.f64 	%fd361, [%r11+1920];
	fma.rn.f64 	%fd367, %fd360, %fd361, %fd359;
	bar.sync 	0;
$L__BB4_9:
	cvta.to.global.u64 	%rd26, %rd3;
	shl.b32 	%r71, %r1, 4;
	shl.b32 	%r72, %r2, 4;
	add.s32 	%r73, %r71, %r3;
	add.s32 	%r74, %r72, %r4;
	mad.lo.s32 	%r75, %r73, %r35, %r74;
	mul.wide.s32 	%rd27, %r75, 8;
	add.s64 	%rd28, %rd26, %rd27;
	st.global.f64 	[%rd28], %fd367;
	ret;

}


// ===== COMPILED SASS (sm_100) =====

	.target	sm_100

	.elftype	@"ET_EXEC"


//--------------------- .note.nv.tkinfo           --------------------------
	.section	.note.nv.tkinfo,"",@"SHT_NOTE"
	.sectionflags	@"SHF_NOTE_NV_TKINFO"
	.tkinfo
        /*0018*/ 	.word	0x00000002
        /*0030*/ 	.string	""
        /*0030*/ 	.string	"ptxas"
        /*0030*/ 	.string	"Cuda compilation tools, release 13.0, V13.0.88"
        /*0030*/ 	.string	"Build cuda_13.0.r13.0/compiler.36424714_0"
        /*0030*/ 	.string	"-arch sm_100 -m 64 "



//--------------------- .note.nv.cuinfo           --------------------------
	.section	.note.nv.cuinfo,"",@"SHT_NOTE"
	.sectionflags	@"SHF_NOTE_NV_CUINFO"
        /*0018*/ 	.short	0x0002
        /*001a*/ 	.short	0x0064
        /*001c*/ 	.short	0x0082
	.zero		2


//--------------------- .nv.info                  --------------------------
	.section	.nv.info,"",@"SHT_CUDA_INFO"
	.align	4


	//----- nvinfo : EIATTR_REGCOUNT
	.align		4
        /*0000*/ 	.byte	0x04, 0x2f
        /*0002*/ 	.short	(.L_1 - .L_0)
	.align		4
.L_0:
        /*0004*/ 	.word	index@(_Z19matmult_kernel_gpu1PdS_S_iii)
        /*0008*/ 	.word	0x00000016


	//----- nvinfo : EIATTR_FRAME_SIZE
	.align		4
.L_1:
        /*000c*/ 	.byte	0x04, 0x11
        /*000e*/ 	.short	(.L_3 - .L_2)
	.align		4
.L_2:
        /*0010*/ 	.word	index@(_Z19matmult_kernel_gpu1PdS_S_iii)
        /*0014*/ 	.word	0x00000000


	//----- nvinfo : EIATTR_REGCOUNT
	.align		4
.L_3:
        /*0018*/ 	.byte	0x04, 0x2f
        /*001a*/ 	.short	(.L_5 - .L_4)
	.align		4
.L_4:
        /*001c*/ 	.word	index@(_Z19matmult_kernel_gpu2PdS_S_iii)
        /*0020*/ 	.word	0x00000020


	//----- nvinfo : EIATTR_FRAME_SIZE
	.align		4
.L_5:
        /*0024*/ 	.byte	0x04, 0x11
        /*0026*/ 	.short	(.L_7 - .L_6)
	.align		4
.L_6:
        /*0028*/ 	.word	index@(_Z19matmult_kernel_gpu2PdS_S_iii)
        /*002c*/ 	.word	0x00000000


	//----- nvinfo : EIATTR_REGCOUNT
	.align		4
.L_7:
        /*0030*/ 	.byte	0x04, 0x2f
        /*0032*/ 	.short	(.L_9 - .L_8)
	.align		4
.L_8:
        /*0034*/ 	.word	index@(_Z19matmult_kernel_gpu3PdS_S_iii)
        /*0038*/ 	.word	0x00000020


	//----- nvinfo : EIATTR_FRAME_SIZE
	.align		4
.L_9:
        /*003c*/ 	.byte	0x04, 0x11
        /*003e*/ 	.short	(.L_11 - .L_10)
	.align		4
.L_10:
        /*0040*/ 	.word	index@(_Z19matmult_kernel_gpu3PdS_S_iii)
        /*0044*/ 	.word	0x00000000


	//----- nvinfo : EIATTR_REGCOUNT
	.align		4
.L_11:
        /*0048*/ 	.byte	0x04, 0x2f
        /*004a*/ 	.short	(.L_13 - .L_12)
	.align		4
.L_12:
        /*004c*/ 	.word	index@(_Z19matmult_kernel_gpu4PdS_S_iii)
        /*0050*/ 	.word	0x00000028


	//----- nvinfo : EIATTR_FRAME_SIZE
	.align		4
.L_13:
        /*0054*/ 	.byte	0x04, 0x11
        /*0056*/ 	.short	(.L_15 - .L_14)
	.align		4
.L_14:
        /*0058*/ 	.word	index@(_Z19matmult_kernel_gpu4PdS_S_iii)
        /*005c*/ 	.word	0x00000000


	//----- nvinfo : EIATTR_REGCOUNT
	.align		4
.L_15:
        /*0060*/ 	.byte	0x04, 0x2f
        /*0062*/ 	.short	(.L_17 - .L_16)
	.align		4
.L_16:
        /*0064*/ 	.word	index@(_Z19matmult_kernel_gpu5PdS_S_iii)
        /*0068*/ 	.word	0x00000028


	//----- nvinfo : EIATTR_FRAME_SIZE
	.align		4
.L_17:
        /*006c*/ 	.byte	0x04, 0x11
        /*006e*/ 	.short	(.L_19 - .L_18)
	.align		4
.L_18:
        /*0070*/ 	.word	index@(_Z19matmult_kernel_gpu5PdS_S_iii)
        /*0074*/ 	.word	0x00000000


	//----- nvinfo : EIATTR_MIN_STACK_SIZE
	.align		4
.L_19:
        /*0078*/ 	.byte	0x04, 0x12
        /*007a*/ 	.short	(.L_21 - .L_20)
	.align		4
.L_20:
        /*007c*/ 	.word	index@(_Z19matmult_kernel_gpu5PdS_S_iii)
        /*0080*/ 	.word	0x00000000


	//----- nvinfo : EIATTR_MIN_STACK_SIZE
	.align		4
.L_21:
        /*0084*/ 	.byte	0x04, 0x12
        /*0086*/ 	.short	(.L_23 - .L_22)
	.align		4
.L_22:
        /*0088*/ 	.word	index@(_Z19matmult_kernel_gpu4PdS_S_iii)
        /*008c*/ 	.word	0x00000000


	//----- nvinfo : EIATTR_MIN_STACK_SIZE
	.align		4
.L_23:
        /*0090*/ 	.byte	0x04, 0x12
        /*0092*/ 	.short	(.L_25 - .L_24)
	.align		4
.L_24:
        /*0094*/ 	.word	index@(_Z19matmult_kernel_gpu3PdS_S_iii)
        /*0098*/ 	.word	0x00000000


	//----- nvinfo : EIATTR_MIN_STACK_SIZE
	.align		4
.L_25:
        /*009c*/ 	.byte	0x04, 0x12
        /*009e*/ 	.short	(.L_27 - .L_26)
	.align		4
.L_26:
        /*00a0*/ 	.word	index@(_Z19matmult_kernel_gpu2PdS_S_iii)
        /*00a4*/ 	.word	0x00000000


	//----- nvinfo : EIATTR_MIN_STACK_SIZE
	.align		4
.L_27:
        /*00a8*/ 	.byte	0x04, 0x12
        /*00aa*/ 	.short	(.L_29 - .L_28)
	.align		4
.L_28:
        /*00ac*/ 	.word	index@(_Z19matmult_kernel_gpu1PdS_S_iii)
        /*00b0*/ 	.word	0x00000000
.L_29:


//--------------------- .nv.compat                --------------------------
	.section	.nv.compat,"",@"SHT_CUDA_COMPAT_INFO"
	.align	4
        /*0000*/ 	.byte	0x02, 0x09, 0x00, 0x00, 0x02, 0x02, 0x01, 0x00, 0x02, 0x05, 0x05, 0x00, 0x03, 0x07, 0x01, 0x01
        /*0010*/ 	.byte	0x02, 0x03, 0x00, 0x00, 0x02, 0x06, 0x01, 0x00, 0x04, 0x0b, 0x08, 0x00, 0x01, 0x00, 0x00, 0x00
        /*0020*/ 	.byte	0x00, 0x00, 0x00, 0x00


//--------------------- .nv.info._Z19matmult_kernel_gpu5PdS_S_iii --------------------------
	.section	.nv.info._Z19matmult_kernel_gpu5PdS_S_iii,"",@"SHT_CUDA_INFO"
	.sectionflags	@""
	.align	4


	//----- nvinfo : EIATTR_CUDA_API_VERSION
	.align		4
        /*0000*/ 	.byte	0x04, 0x37
        /*0002*/ 	.short	(.L_31 - .L_30)
.L_30:
        /*0004*/ 	.word	0x00000082


	//----- nvinfo : EIATTR_KPARAM_INFO
	.align		4
.L_31:
        /*0008*/ 	.byte	0x04, 0x17
        /*000a*/ 	.short	(.L_33 - .L_32)
.L_32:
        /*000c*/ 	.word	0x00000000
        /*0010*/ 	.short	0x0005
        /*0012*/ 	.short	0x0020
        /*0014*/ 	.byte	0x00, 0xf0, 0x11, 0x00


	//----- nvinfo : EIATTR_KPARAM_INFO
	.align		4
.L_33:
        /*0018*/ 	.byte	0x04, 0x17
        /*001a*/ 	.short	(.L_35 - .L_34)
.L_34:
        /*001c*/ 	.word	0x00000000
        /*0020*/ 	.short	0x0004
        /*0022*/ 	.short	0x001c
        /*0024*/ 	.byte	0x00, 0xf0, 0x11, 0x00


	//----- nvinfo : EIATTR_KPARAM_INFO
	.align		4
.L_35:
        /*0028*/ 	.byte	0x04, 0x17
        /*002a*/ 	.short	(.L_37 - .L_36)
.L_36:
        /*002c*/ 	.word	0x00000000
        /*0030*/ 	.short	0x0003
        /*0032*/ 	.short	0x0018
        /*0034*/ 	.byte	0x00, 0xf0, 0x11, 0x00


	//----- nvinfo : EIATTR_KPARAM_INFO
	.align		4
.L_37:
        /*0038*/ 	.byte	0x04, 0x17
        /*003a*/ 	.short	(.L_39 - .L_38)
.L_38:
        /*003c*/ 	.word	0x00000000
        /*0040*/ 	.short	0x0002
        /*0042*/ 	.short	0x0010
        /*0044*/ 	.byte	0x00, 0xf5, 0x21, 0x00


	//----- nvinfo : EIATTR_KPARAM_INFO
	.align		4
.L_39:
        /*0048*/ 	.byte	0x04, 0x17
        /*004a*/ 	.short	(.L_41 - .L_40)
.L_40:
        /*004c*/ 	.word	0x00000000
        /*0050*/ 	.short	0x0001
        /*0052*/ 	.short	0x0008
        /*0054*/ 	.byte	0x00, 0xf5, 0x21, 0x00


	//----- nvinfo : EIATTR_KPARAM_INFO
	.align		4
.L_41:
        /*0058*/ 	.byte	0x04, 0x17
        /*005a*/ 	.short	(.L_43 - .L_42)
.L_42:
        /*005c*/ 	.word	0x00000000
        /*0060*/ 	.short	0x0000
        /*0062*/ 	.short	0x0000
        /*0064*/ 	.byte	0x00, 0xf5, 0x21, 0x00


	//----- nvinfo : EIATTR_SPARSE_MMA_MASK
	.align		4
.L_43:
        /*0068*/ 	.byte	0x03, 0x50
        /*006a*/ 	.short	0x0000


	//----- nvinfo : EIATTR_MAXREG_COUNT
	.align		4
        /*006c*/ 	.byte	0x03, 0x1b
        /*006e*/ 	.short	0x00ff


	//----- nvinfo : EIATTR_NUM_BARRIERS
	.align		4
        /*0070*/ 	.byte	0x02, 0x4c
        /*0072*/ 	.byte	0x01
	.zero		1


	//----- nvinfo : EIATTR_MERCURY_ISA_VERSION
	.align		4
        /*0074*/ 	.byte	0x03, 0x5f
        /*0076*/ 	.short	0x0101


	//----- nvinfo : EIATTR_VRC_CTA_INIT_COUNT
	.align		4
        /*0078*/ 	.byte	0x02, 0x4a
	.zero		1
	.zero		1


	//----- nvinfo : EIATTR_EXIT_INSTR_OFFSETS
	.align		4
        /*007c*/ 	.byte	0x04, 0x1c
        /*007e*/ 	.short	(.L_45 - .L_44)


	//   ....[0]....
.L_44:
        /*0080*/ 	.word	0x00001a30


	//----- nvinfo : EIATTR_CBANK_PARAM_SIZE
	.align		4
.L_45:
        /*0084*/ 	.byte	0x03, 0x19
        /*0086*/ 	.short	0x0024


	//----- nvinfo : EIATTR_PARAM_CBANK
	.align		4
        /*0088*/ 	.byte	0x04, 0x0a
        /*008a*/ 	.short	(.L_47 - .L_46)
	.align		4
.L_46:
        /*008c*/ 	.word	index@(.nv.constant0._Z19matmult_kernel_gpu5PdS_S_iii)
        /*0090*/ 	.short	0x0380
        /*0092*/ 	.short	0x0024


	//----- nvinfo : EIATTR_SW_WAR
	.align		4
.L_47:
        /*0094*/ 	.byte	0x04, 0x36
        /*0096*/ 	.short	(.L_49 - .L_48)
.L_48:
        /*0098*/ 	.word	0x00000008
.L_49:


//--------------------- .nv.info._Z19matmult_kernel_gpu4PdS_S_iii --------------------------
	.section	.nv.info._Z19matmult_kernel_gpu4PdS_S_iii,"",@"SHT_CUDA_INFO"
	.sectionflags	@""
	.align	4


	//----- nvinfo : EIATTR_CUDA_API_VERSION
	.align		4
        /*0000*/ 	.byte	0x04, 0x37
        /*0002*/ 	.short	(.L_51 - .L_50)
.L_50:
        /*0004*/ 	.word	0x00000082


	//----- nvinfo : EIATTR_KPARAM_INFO
	.align		4
.L_51:
        /*0008*/ 	.byte	0x04, 0x17
        /*000a*/ 	.short	(.L_53 - .L_52)
.L_52:
        /*000c*/ 	.word	0x00000000
        /*0010*/ 	.short	0x0005
        /*0012*/ 	.short	0x0020
        /*0014*/ 	.byte	0x00, 0xf0, 0x11, 0x00


	//----- nvinfo : EIATTR_KPARAM_INFO
	.align		4
.L_53:
        /*0018*/ 	.byte	0x04, 0x17
        /*001a*/ 	.short	(.L_55 - .L_54)
.L_54:
        /*001c*/ 	.word	0x00000000
        /*0020*/ 	.short	0x0004
        /*0022*/ 	.short	0x001c
        /*0024*/ 	.byte	0x00, 0xf0, 0x11, 0x00


	//----- nvinfo : EIATTR_KPARAM_INFO
	.align		4
.L_55:
        /*0028*/ 	.byte	0x04, 0x17
        /*002a*/ 	.short	(.L_57 - .L_56)
.L_56:
        /*002c*/ 	.word	0x00000000
        /*0030*/ 	.short	0x0003
        /*0032*/ 	.short	0x0018
        /*0034*/ 	.byte	0x00, 0xf0, 0x11, 0x00


	//----- nvinfo : EIATTR_KPARAM_INFO
	.align		4
.L_57:
        /*0038*/ 	.byte	0x04, 0x17
        /*003a*/ 	.short	(.L_59 - .L_58)
.L_58:
        /*003c*/ 	.word	0x00000000
        /*0040*/ 	.short	0x0002
        /*0042*/ 	.short	0x0010
        /*0044*/ 	.byte	0x00, 0xf5, 0x21, 0x00


	//----- nvinfo : EIATTR_KPARAM_INFO
	.align		4
.L_59:
        /*0048*/ 	.byte	0x04, 0x17
        /*004a*/ 	.short	(.L_61 - .L_60)
.L_60:
        /*004c*/ 	.word	0x00000000
        /*0050*/ 	.short	0x0001
        /*0052*/ 	.short	0x0008
        /*0054*/ 	.byte	0x00, 0xf5, 0x21, 0x00


	//----- nvinfo : EIATTR_KPARAM_INFO
	.align		4
.L_61:
        /*0058*/ 	.byte	0x04, 0x17
        /*005a*/ 	.short	(.L_63 - .L_62)
.L_62:
        /*005c*/ 	.word	0x00000000
        /*0060*/ 	.short	0x0000
        /*0062*/ 	.short	0x0000
        /*0064*/ 	.byte	0x00, 0xf5, 0x21, 0x00


	//----- nvinfo : EIATTR_SPARSE_MMA_MASK
	.align		4
.L_63:
        /*0068*/ 	.byte	0x03, 0x50
        /*006a*/ 	.short	0x0000


	//----- nvinfo : EIATTR_MAXREG_COUNT
	.align		4
        /*006c*/ 	.byte	0x03, 0x1b
        /*006e*/ 	.short	0x00ff


	//----- nvinfo : EIATTR_MERCURY_ISA_VERSION
	.align		4
        /*0070*/ 	.byte	0x03, 0x5f
        /*0072*/ 	.short	0x0101


	//----- nvinfo : EIATTR_VRC_CTA_INIT_COUNT
	.align		4
        /*0074*/ 	.byte	0x02, 0x4a
	.zero		1
	.zero		1


	//----- nvinfo : EIATTR_EXIT_INSTR_OFFSETS
	.align		4
        /*0078*/ 	.byte	0x04, 0x1c
        /*007a*/ 	.short	(.L_65 - .L_64)


	//   ....[0]....
.L_64:
        /*007c*/ 	.word	0x00000c30


	//   ....[1]....
        /*0080*/ 	.word	0x00000c80


	//   ....[2]....
        /*0084*/ 	.word	0x00001740


	//----- nvinfo : EIATTR_CRS_STACK_SIZE
	.align		4
.L_65:
        /*0088*/ 	.byte	0x04, 0x1e
        /*008a*/ 	.short	(.L_67 - .L_66)
.L_66:
        /*008c*/ 	.word	0x00000000


	//----- nvinfo : EIATTR_CBANK_PARAM_SIZE
	.align		4
.L_67:
        /*0090*/ 	.byte	0x03, 0x19
        /*0092*/ 	.short	0x0024


	//----- nvinfo : EIATTR_PARAM_CBANK
	.align		4
        /*0094*/ 	.byte	0x04, 0x0a
        /*0096*/ 	.short	(.L_69 - .L_68)
	.align		4
.L_68:
        /*0098*/ 	.word	index@(.nv.constant0._Z19matmult_kernel_gpu4PdS_S_iii)
        /*009c*/ 	.short	0x0380
        /*009e*/ 	.short	0x0024


	//----- nvinfo : EIATTR_SW_WAR
	.align		4
.L_69:
        /*00a0*/ 	.byte	0x04, 0x36
        /*00a2*/ 	.short	(.L_71 - .L_70)
.L_70:
        /*00a4*/ 	.word	0x00000008
.L_71:


//--------------------- .nv.info._Z19matmult_kernel_gpu3PdS_S_iii --------------------------
	.section	.nv.info._Z19matmult_kernel_gpu3PdS_S_iii,"",@"SHT_CUDA_INFO"
	.sectionflags	@""
	.align	4


	//----- nvinfo : EIATTR_CUDA_API_VERSION
	.align		4
        /*0000*/ 	.byte	0x04, 0x37
        /*0002*/ 	.short	(.L_73 - .L_72)
.L_72:
        /*0004*/ 	.word	0x00000082


	//----- nvinfo : EIATTR_KPARAM_INFO
	.align		4
.L_73:
        /*0008*/ 	.byte	0x04, 0x17
        /*000a*/ 	.short	(.L_75 - .L_74)
.L_74:
        /*000c*/ 	.word	0x00000000
        /*0010*/ 	.short	0x0005
        /*0012*/ 	.short	0x0020
        /*0014*/ 	.byte	0x00, 0xf0, 0x11, 0x00


	//----- nvinfo : EIATTR_KPARAM_INFO
	.align		4
.L_75:
        /*0018*/ 	.byte	0x04, 0x17
        /*001a*/ 	.short	(.L_77 - .L_76)
.L_76:
        /*001c*/ 	.word	0x00000000
        /*0020*/ 	.short	0x0004
        /*0022*/ 	.short	0x001c
        /*0024*/ 	.byte	0x00, 0xf0, 0x11, 0x00


	//----- nvinfo : EIATTR_KPARAM_INFO
	.align		4
.L_77:
        /*0028*/ 	.byte	0x04, 0x17
        /*002a*/ 	.short	(.L_79 - .L_78)
.L_78:
        /*002c*/ 	.word	0x00000000
        /*0030*/ 	.short	0x0003
        /*0032*/ 	.short	0x0018
        /*0034*/ 	.byte	0x00, 0xf0, 0x11, 0x00


	//----- nvinfo : EIATTR_KPARAM_INFO
	.align		4
.L_79:
        /*0038*/ 	.byte	0x04, 0x17
        /*003a*/ 	.short	(.L_81 - .L_80)
.L_80:
        /*003c*/ 	.word	0x00000000
        /*0040*/ 	.short	0x0002
        /*0042*/ 	.short	0x0010
        /*0044*/ 	.byte	0x00, 0xf5, 0x21, 0x00


	//----- nvinfo : EIATTR_KPARAM_INFO
	.align		4
.L_81:
        /*0048*/ 	.byte	0x04, 0x17
        /*004a*/ 	.short	(.L_83 - .L_82)
.L_82:
        /*004c*/ 	.word	0x00000000
        /*0050*/ 	.short	0x0001
        /*0052*/ 	.short	0x0008
        /*0054*/ 	.byte	0x00, 0xf5, 0x21, 0x00


	//----- nvinfo : EIATTR_KPARAM_INFO
	.align		4
.L_83:
        /*0058*/ 	.byte	0x04, 0x17
        /*005a*/ 	.short	(.L_85 - .L_84)
.L_84:
        /*005c*/ 	.word	0x00000000
        /*0060*/ 	.short	0x0000
        /*0062*/ 	.short	0x0000
        /*0064*/ 	.byte	0x00, 0xf5, 0x21, 0x00


	//----- nvinfo : EIATTR_SPARSE_MMA_MASK
	.align		4
.L_85:
        /*0068*/ 	.byte	0x03, 0x50
        /*006a*/ 	.short	0x0000


	//----- nvinfo : EIATTR_MAXREG_COUNT
	.align		4
        /*006c*/ 	.byte	0x03, 0x1b
        /*006e*/ 	.short	0x00ff


	//----- nvinfo : EIATTR_MERCURY_ISA_VERSION
	.align		4
        /*0070*/ 	.byte	0x03, 0x5f
        /*0072*/ 	.short	0x0101


	//----- nvinfo : EIATTR_VRC_CTA_INIT_COUNT
	.align		4
        /*0074*/ 	.byte	0x02, 0x4a
	.zero		1
	.zero		1


	//----- nvinfo : EIATTR_EXIT_INSTR_OFFSETS
	.align		4
        /*0078*/ 	.byte	0x04, 0x1c
        /*007a*/ 	.short	(.L_87 - .L_86)


	//   ....[0]....
.L_86:
        /*007c*/ 	.word	0x00000b00


	//   ....[1]....
        /*0080*/ 	.word	0x00000b50


	//   ....[2]....
        /*0084*/ 	.word	0x000016a0


	//----- nvinfo : EIATTR_CRS_STACK_SIZE
	.align		4
.L_87:
        /*0088*/ 	.byte	0x04, 0x1e
        /*008a*/ 	.short	(.L_89 - .L_88)
.L_88:
        /*008c*/ 	.word	0x00000000


	//----- nvinfo : EIATTR_CBANK_PARAM_SIZE
	.align		4
.L_89:
        /*0090*/ 	.byte	0x03, 0x19
        /*0092*/ 	.short	0x0024


	//----- nvinfo : EIATTR_PARAM_CBANK
	.align		4
        /*0094*/ 	.byte	0x04, 0x0a
        /*0096*/ 	.short	(.L_91 - .L_90)
	.align		4
.L_90:
        /*0098*/ 	.word	index@(.nv.constant0._Z19matmult_kernel_gpu3PdS_S_iii)
        /*009c*/ 	.short	0x0380
        /*009e*/ 	.short	0x0024


	//----- nvinfo : EIATTR_SW_WAR
	.align		4
.L_91:
        /*00a0*/ 	.byte	0x04, 0x36
        /*00a2*/ 	.short	(.L_93 - .L_92)
.L_92:
        /*00a4*/ 	.word	0x00000008
.L_93:


//--------------------- .nv.info._Z19matmult_kernel_gpu2PdS_S_iii --------------------------
	.section	.nv.info._Z19matmult_kernel_gpu2PdS_S_iii,"",@"SHT_CUDA_INFO"
	.sectionflags	@""
	.align	4


	//----- nvinfo : EIATTR_CUDA_API_VERSION
	.align		4
        /*0000*/ 	.byte	0x04, 0x37
        /*0002*/ 	.short	(.L_95 - .L_94)
.L_94:
        /*0004*/ 	.word	0x00000082


	//----- nvinfo : EIATTR_KPARAM_INFO
	.align		4
.L_95:
        /*0008*/ 	.byte	0x04, 0x17
        /*000a*/ 	.short	(.L_97 - .L_96)
.L_96:
        /*000c*/ 	.word	0x00000000
        /*0010*/ 	.short	0x0005
        /*0012*/ 	.short	0x0020
        /*0014*/ 	.byte	0x00, 0xf0, 0x11, 0x00


	//----- nvinfo : EIATTR_KPARAM_INFO
	.align		4
.L_97:
        /*0018*/ 	.byte	0x04, 0x17
        /*001a*/ 	.short	(.L_99 - .L_98)
.L_98:
        /*001c*/ 	.word	0x00000000
        /*0020*/ 	.short	0x0004
        /*0022*/ 	.short	0x001c
        /*0024*/ 	.byte	0x00, 0xf0, 0x11, 0x00


	//----- nvinfo : EIATTR_KPARAM_INFO
	.align		4
.L_99:
        /*0028*/ 	.byte	0x04, 0x17
        /*002a*/ 	.short	(.L_101 - .L_100)
.L_100:
        /*002c*/ 	.word	0x00000000
        /*0030*/ 	.short	0x0003
        /*0032*/ 	.short	0x0018
        /*0034*/ 	.byte	0x00, 0xf0, 0x11, 0x00


	//----- nvinfo : EIATTR_KPARAM_INFO
	.align		4
.L_101:
        /*0038*/ 	.byte	0x04, 0x17
        /*003a*/ 	.short	(.L_103 - .L_102)
.L_102:
        /*003c*/ 	.word	0x00000000
        /*0040*/ 	.short	0x0002
        /*0042*/ 	.short	0x0010
        /*0044*/ 	.byte	0x00, 0xf5, 0x21, 0x00


	//----- nvinfo : EIATTR_KPARAM_INFO
	.align		4
.L_103:
        /*0048*/ 	.byte	0x04, 0x17
        /*004a*/ 	.short	(.L_105 - .L_104)
.L_104:
        /*004c*/ 	.word	0x00000000
        /*0050*/ 	.short	0x0001
        /*0052*/ 	.short	0x0008
        /*0054*/ 	.byte	0x00, 0xf5, 0x21, 0x00


	//----- nvinfo : EIATTR_KPARAM_INFO
	.align		4
.L_105:
        /*0058*/ 	.byte	0x04, 0x17
        /*005a*/ 	.short	(.L_107 - .L_106)
.L_106:
        /*005c*/ 	.word	0x00000000
        /*0060*/ 	.short	0x0000
        /*0062*/ 	.short	0x0000
        /*0064*/ 	.byte	0x00, 0xf5, 0x21, 0x00


	//----- nvinfo : EIATTR_SPARSE_MMA_MASK
	.align		4
.L_107:
        /*0068*/ 	.byte	0x03, 0x50
        /*006a*/ 	.short	0x0000


	//----- nvinfo : EIATTR_MAXREG_COUNT
	.align		4
        /*006c*/ 	.byte	0x03, 0x1b
        /*006e*/ 	.short	0x00ff


	//----- nvinfo : EIATTR_MERCURY_ISA_VERSION
	.align		4
        /*0070*/ 	.byte	0x03, 0x5f
        /*0072*/ 	.short	0x0101


	//----- nvinfo : EIATTR_VRC_CTA_INIT_COUNT
	.align		4
        /*0074*/ 	.byte	0x02, 0x4a
	.zero		1
	.zero		1


	//----- nvinfo : EIATTR_EXIT_INSTR_OFFSETS
	.align		4
        /*0078*/ 	.byte	0x04, 0x1c
        /*007a*/ 	.short	(.L_109 - .L_108)


	//   ....[0]....
.L_108:
        /*007c*/ 	.word	0x000000c0


	//   ....[1]....
        /*0080*/ 	.word	0x000008e0


	//----- nvinfo : EIATTR_CBANK_PARAM_SIZE
	.align		4
.L_109:
        /*0084*/ 	.byte	0x03, 0x19
        /*0086*/ 	.short	0x0024


	//----- nvinfo : EIATTR_PARAM_CBANK
	.align		4
        /*0088*/ 	.byte	0x04, 0x0a
        /*008a*/ 	.short	(.L_111 - .L_110)
	.align		4
.L_110:
        /*008c*/ 	.word	index@(.nv.constant0._Z19matmult_kernel_gpu2PdS_S_iii)
        /*0090*/ 	.short	0x0380
        /*0092*/ 	.short	0x0024


	//----- nvinfo : EIATTR_SW_WAR
	.align		4
.L_111:
        /*0094*/ 	.byte	0x04, 0x36
        /*0096*/ 	.short	(.L_113 - .L_112)
.L_112:
        /*0098*/ 	.word	0x00000008
.L_113:


//--------------------- .nv.info._Z19matmult_kernel_gpu1PdS_S_iii --------------------------
	.section	.nv.info._Z19matmult_kernel_gpu1PdS_S_iii,"",@"SHT_CUDA_INFO"
	.sectionflags	@""
	.align	4


	//----- nvinfo : EIATTR_CUDA_API_VERSION
	.align		4
        /*0000*/ 	.byte	0x04, 0x37
        /*0002*/ 	.short	(.L_115 - .L_114)
.L_114:
        /*0004*/ 	.word	0x00000082


	//----- nvinfo : EIATTR_KPARAM_INFO
	.align		4
.L_115:
        /*0008*/ 	.byte	0x04, 0x17
        /*000a*/ 	.short	(.L_117 - .L_116)
.L_116:
        /*000c*/ 	.word	0x00000000
        /*0010*/ 	.short	0x0005
        /*0012*/ 	.short	0x0020
        /*0014*/ 	.byte	0x00, 0xf0, 0x11, 0x00


	//----- nvinfo : EIATTR_KPARAM_INFO
	.align		4
.L_117:
        /*0018*/ 	.byte	0x04, 0x17
        /*001a*/ 	.short	(.L_119 - .L_118)
.L_118:
        /*001c*/ 	.word	0x00000000
        /*0020*/ 	.short	0x0004
        /*0022*/ 	.short	0x001c
        /*0024*/ 	.byte	0x00, 0xf0, 0x11, 0x00


	//----- nvinfo : EIATTR_KPARAM_INFO
	.align		4
.L_119:
        /*0028*/ 	.byte	0x04, 0x17
        /*002a*/ 	.short	(.L_121 - .L_120)
.L_120:
        /*002c*/ 	.word	0x00000000
        /*0030*/ 	.short	0x0003
        /*0032*/ 	.short	0x0018
        /*0034*/ 	.byte	0x00, 0xf0, 0x11, 0x00


	//----- nvinfo : EIATTR_KPARAM_INFO
	.align		4
.L_121:
        /*0038*/ 	.byte	0x04, 0x17
        /*003a*/ 	.short	(.L_123 - .L_122)
.L_122:
        /*003c*/ 	.word	0x00000000
        /*0040*/ 	.short	0x0002
        /*0042*/ 	.short	0x0010
        /*0044*/ 	.byte	0x00, 0xf5, 0x21, 0x00


	//----- nvinfo : EIATTR_KPARAM_INFO
	.align		4
.L_123:
        /*0048*/ 	.byte	0x04, 0x17
        /*004a*/ 	.short	(.L_125 - .L_124)
.L_124:
        /*004c*/ 	.word	0x00000000
        /*0050*/ 	.short	0x0001
        /*0052*/ 	.short	0x0008
        /*0054*/ 	.byte	0x00, 0xf5, 0x21, 0x00


	//----- nvinfo : EIATTR_KPARAM_INFO
	.align		4
.L_125:
        /*0058*/ 	.byte	0x04, 0x17
        /*005a*/ 	.short	(.L_127 - .L_126)
.L_126:
        /*005c*/ 	.word	0x00000000
        /*0060*/ 	.short	0x0000
        /*0062*/ 	.short	0x0000
        /*0064*/ 	.byte	0x00, 0xf5, 0x21, 0x00


	//----- nvinfo : EIATTR_SPARSE_MMA_MASK
	.align		4
.L_127:
        /*0068*/ 	.byte	0x03, 0x50
        /*006a*/ 	.short	0x0000


	//----- nvinfo : EIATTR_MAXREG_COUNT
	.align		4
        /*006c*/ 	.byte	0x03, 0x1b
        /*006e*/ 	.short	0x00ff


	//----- nvinfo : EIATTR_MERCURY_ISA_VERSION
	.align		4
        /*0070*/ 	.byte	0x03, 0x5f
        /*0072*/ 	.short	0x0101


	//----- nvinfo : EIATTR_VRC_CTA_INIT_COUNT
	.align		4
        /*0074*/ 	.byte	0x02, 0x4a
	.zero		1
	.zero		1


	//----- nvinfo : EIATTR_EXIT_INSTR_OFFSETS
	.align		4
        /*0078*/ 	.byte	0x04, 0x1c
        /*007a*/ 	.short	(.L_129 - .L_128)


	//   ....[0]....
.L_128:
        /*007c*/ 	.word	0x000005b0


	//   ....[1]....
        /*0080*/ 	.word	0x00001350


	//----- nvinfo : EIATTR_CBANK_PARAM_SIZE
	.align		4
.L_129:
        /*0084*/ 	.byte	0x03, 0x19
        /*0086*/ 	.short	0x0024


	//----- nvinfo : EIATTR_PARAM_CBANK
	.align		4
        /*0088*/ 	.byte	0x04, 0x0a
        /*008a*/ 	.short	(.L_131 - .L_130)
	.align		4
.L_130:
        /*008c*/ 	.word	index@(.nv.constant0._Z19matmult_kernel_gpu1PdS_S_iii)
        /*0090*/ 	.short	0x0380
        /*0092*/ 	.short	0x0024


	//----- nvinfo : EIATTR_SW_WAR
	.align		4
.L_131:
        /*0094*/ 	.byte	0x04, 0x36
        /*0096*/ 	.short	(.L_133 - .L_132)
.L_132:
        /*0098*/ 	.word	0x00000008
.L_133:


//--------------------- .nv.callgraph             --------------------------
	.section	.nv.callgraph,"",@"SHT_CUDA_CALLGRAPH"
	.align	4
	.sectionentsize	8
	.align		4
        /*0000*/ 	.word	0x00000000
	.align		4
        /*0004*/ 	.word	0xffffffff
	.align		4
        /*0008*/ 	.word	0x00000000
	.align		4
        /*000c*/ 	.word	0xfffffffe
	.align		4
        /*0010*/ 	.word	0x00000000
	.align		4
        /*0014*/ 	.word	0xfffffffd
	.align		4
        /*0018*/ 	.word	0x00000000
	.align		4
        /*001c*/ 	.word	0xfffffffc


//--------------------- .text._Z19matmult_kernel_gpu5PdS_S_iii --------------------------
	.section	.text._Z19matmult_kernel_gpu5PdS_S_iii,"ax",@progbits
	.align	128
        .global         _Z19matmult_kernel_gpu5PdS_S_iii
        .type           _Z19matmult_kernel_gpu5PdS_S_iii,@function
        .size           _Z19matmult_kernel_gpu5PdS_S_iii,(.L_x_45 - _Z19matmult_kernel_gpu5PdS_S_iii)
        .other          _Z19matmult_kernel_gpu5PdS_S_iii,@"STO_CUDA_ENTRY STV_DEFAULT"
_Z19matmult_kernel_gpu5PdS_S_iii:
.text._Z19matmult_kernel_gpu5PdS_S_iii:
[----:B------:R-:W-:Y:S01]  /*0000*/  LDC R1, c[0x0][0x37c] ;  /* 0x0000df00ff017b82 */ /* 0x000fe20000000800 */
[----:B------:R-:W0:Y:S01]  /*0010*/  LDCU UR9, c[0x0][0x3a0] ;  /* 0x00007400ff0977ac */ /* 0x000e220008000800 */
[----:B------:R-:W1:Y:S01]  /*0020*/  S2R R0, SR_CTAID.Y ;  /* 0x0000000000007919 */ /* 0x000e620000002600 */
[----:B------:R-:W-:Y:S01]  /*0030*/  CS2R R32, SRZ ;  /* 0x0000000000207805 */ /* 0x000fe2000001ff00 */
[----:B------:R-:W2:Y:S01]  /*0040*/  LDCU.64 UR10, c[0x0][0x358] ;  /* 0x00006b00ff0a77ac */ /* 0x000ea20008000a00 */
[----:B------:R-:W3:Y:S01]  /*0050*/  S2R R2, SR_CTAID.X ;  /* 0x0000000000027919 */ /* 0x000ee20000002500 */
[----:B------:R-:W4:Y:S01]  /*0060*/  S2R R3, SR_TID.Y ;  /* 0x0000000000037919 */ /* 0x000f220000002200 */
[----:B------:R-:W1:Y:S01]  /*0070*/  S2R R5, SR_TID.X ;  /* 0x0000000000057919 */ /* 0x000e620000002100 */
[----:B0-----:R-:W-:Y:S02]  /*0080*/  UISETP.GE.AND UP0, UPT, UR9, 0x10, UPT ;  /* 0x000000100900788c */ /* 0x001fe4000bf06270 */
[----:B------:R-:W-:-:S04]  /*0090*/  USHF.R.S32.HI UR4, URZ, 0x1f, UR9 ;  /* 0x0000001fff047899 */ /* 0x000fc80008011409 */
[----:B------:R-:W-:-:S03]  /*00a0*/  ULEA.HI UR4, UR4, UR9, URZ, 0x4 ;  /* 0x0000000904047291 */ /* 0x000fc6000f8f20ff */
[----:B--2---:R-:W-:Y:S09]  /*00b0*/  BRA.U !UP0, `(.L_x_0) ;  /* 0x0000001908407547 */ /* 0x004ff2000b800000 */
[----:B------:R-:W0:Y:S01]  /*00c0*/  S2UR UR7, SR_CgaCtaId ;  /* 0x00000000000779c3 */ /* 0x000e220000008800 */
[----:B------:R-:W-:Y:S01]  /*00d0*/  USHF.R.S32.HI UR4, URZ, 0x4, UR4 ;  /* 0x00000004ff047899 */ /* 0x000fe20008011404 */
[----:B-1--4-:R-:W-:Y:S01]  /*00e0*/  LEA R8, R0, R3, 0x4 ;  /* 0x0000000300087211 */ /* 0x012fe200078e20ff */
[----:B------:R-:W-:Y:S01]  /*00f0*/  UMOV UR5, 0x400 ;  /* 0x0000040000057882 */ /* 0x000fe20000000000 */
[----:B------:R-:W-:Y:S01]  /*0100*/  HFMA2 R22, -RZ, RZ, 0, 0 ;  /* 0x00000000ff167431 */ /* 0x000fe200000001ff */
[----:B------:R-:W-:Y:S01]  /*0110*/  UIADD3 UR6, UPT, UPT, UR5, 0x800, URZ ;  /* 0x0000080005067890 */ /* 0x000fe2000fffe0ff */
[----:B------:R-:W-:Y:S01]  /*0120*/  CS2R R32, SRZ ;  /* 0x0000000000207805 */ /* 0x000fe2000001ff00 */
[----:B------:R-:W-:Y:S01]  /*0130*/  UIADD3 UR8, UPT, UPT, UR4, -0x1, URZ ;  /* 0xffffffff04087890 */ /* 0x000fe2000fffe0ff */
[----:B------:R-:W-:-:S03]  /*0140*/  IMAD R21, R8, UR9, R5 ;  /* 0x0000000908157c24 */ /* 0x000fc6000f8e0205 */
[----:B------:R-:W-:Y:S02]  /*0150*/  UISETP.GE.U32.AND UP0, UPT, UR8, 0x3, UPT ;  /* 0x000000030800788c */ /* 0x000fe4000bf06070 */
[----:B0-----:R-:W-:Y:S02]  /*0160*/  ULEA UR6, UR7, UR6, 0x18 ;  /* 0x0000000607067291 */ /* 0x001fe4000f8ec0ff */
[----:B------:R-:W-:-:S04]  /*0170*/  ULEA UR5, UR7, UR5, 0x18 ;  /* 0x0000000507057291 */ /* 0x000fc8000f8ec0ff */
[----:B------:R-:W-:Y:S02]  /*0180*/  LEA R4, R5, UR6, 0x3 ;  /* 0x0000000605047c11 */ /* 0x000fe4000f8e18ff */
[----:B------:R-:W-:-:S03]  /*0190*/  LEA R6, R3, UR5, 0x7 ;  /* 0x0000000503067c11 */ /* 0x000fc6000f8e38ff */
[----:B------:R-:W-:Y:S01]  /*01a0*/  IMAD R7, R3, 0x80, R4 ;  /* 0x0000008003077824 */ /* 0x000fe200078e0204 */
[----:B------:R-:W-:Y:S01]  /*01b0*/  LEA R20, R5, R6, 0x3 ;  /* 0x0000000605147211 */ /* 0x000fe200078e18ff */
[----:B------:R-:W-:Y:S06]  /*01c0*/  BRA.U !UP0, `(.L_x_1) ;  /* 0x0000000d08607547 */ /* 0x000fec000b800000 */
[----:B------:R-:W0:Y:S01]  /*01d0*/  LDC R16, c[0x0][0x39c] ;  /* 0x0000e700ff107b82 */ /* 0x000e220000000800 */
[C---:B------:R-:W-:Y:S01]  /*01e0*/  IADD3 R8, PT, PT, R3.reuse, 0x30, RZ ;  /* 0x0000003003087810 */ /* 0x040fe20007ffe0ff */
[----:B------:R-:W-:Y:S01]  /*01f0*/  ULOP3.LUT UR5, UR4, 0x7fffffc, URZ, 0xc0, !UPT ;  /* 0x07fffffc04057892 */ /* 0x000fe2000f8ec0ff */
[C---:B------:R-:W-:Y:S01]  /*0200*/  IADD3 R9, PT, PT, R3.reuse, 0x20, RZ ;  /* 0x0000002003097810 */ /* 0x040fe20007ffe0ff */
[----:B------:R-:W-:Y:S01]  /*0210*/  IMAD.MOV.U32 R17, RZ, RZ, R21 ;  /* 0x000000ffff117224 */ /* 0x000fe200078e0015 */
[----:B------:R-:W-:Y:S02]  /*0220*/  IADD3 R10, PT, PT, R3, 0x10, RZ ;  /* 0x00000010030a7810 */ /* 0x000fe40007ffe0ff */
[----:B------:R-:W-:Y:S01]  /*0230*/  CS2R R32, SRZ ;  /* 0x0000000000207805 */ /* 0x000fe2000001ff00 */
[----:B------:R-:W-:Y:S01]  /*0240*/  UIADD3 UR6, UPT, UPT, -UR5, URZ, URZ ;  /* 0x000000ff05067290 */ /* 0x000fe2000fffe1ff */
[-CC-:B0-----:R-:W-:Y:S02]  /*0250*/  IMAD R27, R8, R16.reuse, R5.reuse ;  /* 0x00000010081b7224 */ /* 0x181fe400078e0205 */
[----:B------:R-:W-:-:S02]  /*0260*/  IMAD R9, R9, R16, R5 ;  /* 0x0000001009097224 */ /* 0x000fc400078e0205 */
[-CC-:B------:R-:W-:Y:S01]  /*0270*/  IMAD R23, R10, R16.reuse, R5.reuse ;  /* 0x000000100a177224 */ /* 0x180fe200078e0205 */
[C---:B---3--:R-:W-:Y:S01]  /*0280*/  LEA R27, R2.reuse, R27, 0x4 ;  /* 0x0000001b021b7211 */ /* 0x048fe200078e20ff */
[----:B------:R-:W-:Y:S01]  /*0290*/  IMAD R19, R3, R16, R5 ;  /* 0x0000001003137224 */ /* 0x000fe200078e0205 */
[C---:B------:R-:W-:Y:S02]  /*02a0*/  LEA R25, R2.reuse, R9, 0x4 ;  /* 0x0000000902197211 */ /* 0x040fe400078e20ff */
[C---:B------:R-:W-:Y:S01]  /*02b0*/  LEA R23, R2.reuse, R23, 0x4 ;  /* 0x0000001702177211 */ /* 0x040fe200078e20ff */
[----:B------:R-:W-:-:S07]  /*02c0*/  IMAD R19, R2, 0x10, R19 ;  /* 0x0000001002137824 */ /* 0x000fce00078e0213 */
.L_x_2:
[----:B------:R-:W0:Y:S08]  /*02d0*/  LDC.64 R28, c[0x0][0x380] ;  /* 0x0000e000ff1c7b82 */ /* 0x000e300000000a00 */
[----:B------:R-:W1:Y:S01]  /*02e0*/  LDC.64 R30, c[0x0][0x388] ;  /* 0x0000e200ff1e7b82 */ /* 0x000e620000000a00 */
[----:B0-----:R-:W-:-:S05]  /*02f0*/  IMAD.WIDE R28, R17, 0x8, R28 ;  /* 0x00000008111c7825 */ /* 0x001fca00078e021c */
[----:B------:R-:W2:Y:S01]  /*0300*/  LDG.E.64 R34, desc[UR10][R28.64] ;  /* 0x0000000a1c227981 */ /* 0x000ea2000c1e1b00 */
[----:B-1----:R-:W-:-:S06]  /*0310*/  IMAD.WIDE R10, R19, 0x8, R30 ;  /* 0x00000008130a7825 */ /* 0x002fcc00078e021e */
[----:B------:R-:W3:Y:S04]  /*0320*/  LDG.E.64 R10, desc[UR10][R10.64] ;  /* 0x0000000a0a0a7981 */ /* 0x000ee8000c1e1b00 */
[----:B--2---:R-:W-:Y:S04]  /*0330*/  STS.64 [R20], R34 ;  /* 0x0000002214007388 */ /* 0x004fe80000000a00 */
[----:B---3--:R-:W-:Y:S01]  /*0340*/  STS.64 [R7], R10 ;  /* 0x0000000a07007388 */ /* 0x008fe20000000a00 */
[----:B------:R-:W-:Y:S06]  /*0350*/  BAR.SYNC.DEFER_BLOCKING 0x0 ;  /* 0x0000000000007b1d */ /* 0x000fec0000010000 */
[----:B------:R-:W-:Y:S04]  /*0360*/  LDS.64 R8, [R4] ;  /* 0x0000000004087984 */ /* 0x000fe80000000a00 */
[----:B------:R-:W0:Y:S04]  /*0370*/  LDS.128 R12, [R6] ;  /* 0x00000000060c7984 */ /* 0x000e280000000c00 */
[----:B------:R-:W1:Y:S04]  /*0380*/  LDS.64 R34, [R4+0x80] ;  /* 0x0000800004227984 */ /* 0x000e680000000a00 */
[----:B------:R-:W-:Y:S01]  /*0390*/  LDS.64 R36, [R4+0x100] ;  /* 0x0001000004247984 */ /* 0x000fe20000000a00 */
[----:B0-----:R-:W-:-:S03]  /*03a0*/  DFMA R12, R12, R8, R32 ;  /* 0x000000080c0c722b */ /* 0x001fc60000000020 */
[----:B------:R-:W0:Y:S04]  /*03b0*/  LDS.128 R8, [R6+0x10] ;  /* 0x0000100006087984 */ /* 0x000e280000000c00 */
[----:B------:R-:W2:Y:S01]  /*03c0*/  LDS.64 R32, [R4+0x180] ;  /* 0x0001800004207984 */ /* 0x000ea20000000a00 */
[----:B-1----:R-:W-:-:S03]  /*03d0*/  DFMA R14, R34, R14, R12 ;  /* 0x0000000e220e722b */ /* 0x002fc6000000000c */
[----:B------:R-:W-:Y:S05]  /*03e0*/  LDS.64 R34, [R4+0x200] ;  /* 0x0002000004227984 */ /* 0x000fea0000000a00 */
[----:B0-----:R-:W-:Y:S02]  /*03f0*/  DFMA R8, R8, R36, R14 ;  /* 0x000000240808722b */ /* 0x001fe4000000000e */
[----:B------:R-:W0:Y:S04]  /*0400*/  LDS.128 R12, [R6+0x20] ;  /* 0x00002000060c7984 */ /* 0x000e280000000c00 */
[----:B------:R-:W-:Y:S02]  /*0410*/  LDS.64 R36, [R4+0x300] ;  /* 0x0003000004247984 */ /* 0x000fe40000000a00 */
[----:B--2---:R-:W-:-:S02]  /*0420*/  DFMA R10, R32, R10, R8 ;  /* 0x0000000a200a722b */ /* 0x004fc40000000008 */
[----:B------:R-:W1:Y:S06]  /*0430*/  LDS.64 R32, [R4+0x280] ;  /* 0x0002800004207984 */ /* 0x000e6c0000000a00 */
[----:B0-----:R-:W-:Y:S02]  /*0440*/  DFMA R12, R12, R34, R10 ;  /* 0x000000220c0c722b */ /* 0x001fe4000000000a */
[----:B------:R-:W0:Y:S04]  /*0450*/  LDS.128 R8, [R6+0x30] ;  /* 0x0000300006087984 */ /* 0x000e280000000c00 */
[----:B------:R-:W-:Y:S02]  /*0460*/  LDS.64 R34, [R4+0x400] ;  /* 0x0004000004227984 */ /* 0x000fe40000000a00 */
[----:B-1----:R-:W-:-:S02]  /*0470*/  DFMA R14, R32, R14, R12 ;  /* 0x0000000e200e722b */ /* 0x002fc4000000000c */
        /* <DEDUP_REMOVED lines=8> */
[----:B------:R-:W2:Y:S02]  /*0500*/  LDS.64 R34, [R4+0x580] ;  /* 0x0005800004227984 */ /* 0x000ea40000000a00 */
[----:B-1----:R-:W-:-:S02]  /*0510*/  DFMA R14, R32, R14, R12 ;  /* 0x0000000e200e722b */ /* 0x002fc4000000000c */
[----:B------:R-:W-:Y:S06]  /*0520*/  LDS.64 R32, [R4+0x600] ;  /* 0x0006000004207984 */ /* 0x000fec0000000a00 */
[----:B0-----:R-:W-:Y:S02]  /*0530*/  DFMA R8, R8, R36, R14 ;  /* 0x000000240808722b */ /* 0x001fe4000000000e */
[----:B------:R-:W0:Y:S04]  /*0540*/  LDS.128 R12, [R6+0x60] ;  /* 0x00006000060c7984 */ /* 0x000e280000000c00 */
[----:B------:R-:W1:Y:S02]  /*0550*/  LDS.64 R36, [R4+0x680] ;  /* 0x0006800004247984 */ /* 0x000e640000000a00 */
[----:B--2---:R-:W-:Y:S01]  /*0560*/  DFMA R8, R34, R10, R8 ;  /* 0x0000000a2208722b */ /* 0x004fe20000000008 */
[----:B------:R-:W-:-:S07]  /*0570*/  IMAD.WIDE R10, R23, 0x8, R30 ;  /* 0x00000008170a7825 */ /* 0x000fce00078e021e */
[----:B0-----:R-:W-:Y:S02]  /*0580*/  DFMA R12, R12, R32, R8 ;  /* 0x000000200c0c722b */ /* 0x001fe40000000008 */
[----:B------:R-:W-:Y:S04]  /*0590*/  LDS.64 R8, [R4+0x700] ;  /* 0x0007000004087984 */ /* 0x000fe80000000a00 */
[----:B------:R-:W-:Y:S02]  /*05a0*/  LDS.64 R32, [R4+0x780] ;  /* 0x0007800004207984 */ /* 0x000fe40000000a00 */
[----:B-1----:R-:W-:Y:S02]  /*05b0*/  DFMA R36, R36, R14, R12 ;  /* 0x0000000e2424722b */ /* 0x002fe4000000000c */
[----:B------:R-:W0:Y:S01]  /*05c0*/  LDS.128 R12, [R6+0x70] ;  /* 0x00007000060c7984 */ /* 0x000e220000000c00 */
[----:B------:R-:W-:Y:S06]  /*05d0*/  BAR.SYNC.DEFER_BLOCKING 0x0 ;  /* 0x0000000000007b1d */ /* 0x000fec0000010000 */
[----:B------:R-:W2:Y:S04]  /*05e0*/  LDG.E.64 R34, desc[UR10][R28.64+0x80] ;  /* 0x0000800a1c227981 */ /* 0x000ea8000c1e1b00 */
[----:B------:R-:W3:Y:S01]  /*05f0*/  LDG.E.64 R10, desc[UR10][R10.64] ;  /* 0x0000000a0a0a7981 */ /* 0x000ee2000c1e1b00 */
[----:B0-----:R-:W-:-:S08]  /*0600*/  DFMA R12, R12, R8, R36 ;  /* 0x000000080c0c722b */ /* 0x001fd00000000024 */
[----:B------:R-:W-:Y:S01]  /*0610*/  DFMA R14, R32, R14, R12 ;  /* 0x0000000e200e722b */ /* 0x000fe2000000000c */
        /* <DEDUP_REMOVED lines=9> */
[----:B------:R-:W-:Y:S01]  /*06b0*/  LDS.64 R34, [R4+0x200] ;  /* 0x0002000004227984 */ /* 0x000fe20000000a00 */
[----:B-1----:R-:W-:-:S03]  /*06c0*/  DFMA R8, R32, R10, R8 ;  /* 0x0000000a2008722b */ /* 0x002fc60000000008 */
[----:B------:R-:W1:Y:S05]  /*06d0*/  LDS.64 R32, [R4+0x180] ;  /* 0x0001800004207984 */ /* 0x000e6a0000000a00 */
        /* <DEDUP_REMOVED lines=68> */
[----:B------:R-:W0:Y:S06]  /*0b20*/  LDS.128 R12, [R6+0x60] ;  /* 0x00006000060c7984 */ /* 0x000e2c0000000c00 */
[----:B-1----:R-:W-:Y:S01]  /*0b30*/  DFMA R10, R32, R10, R8 ;  /* 0x0000000a200a722b */ /* 0x002fe20000000008 */
[----:B------:R-:W-:Y:S01]  /*0b40*/  IMAD.WIDE R36, R27, 0x8, R30 ;  /* 0x000000081b247825 */ /* 0x000fe200078e021e */
[----:B------:R-:W1:Y:S04]  /*0b50*/  LDS.64 R32, [R4+0x680] ;  /* 0x0006800004207984 */ /* 0x000e680000000a00 */
[----:B------:R-:W-:Y:S02]  /*0b60*/  LDS.64 R30, [R4+0x780] ;  /* 0x00078000041e7984 */ /* 0x000fe40000000a00 */
[----:B0-----:R-:W-:-:S02]  /*0b70*/  DFMA R12, R12, R34, R10 ;  /* 0x000000220c0c722b */ /* 0x001fc4000000000a */
[----:B------:R-:W-:Y:S04]  /*0b80*/  LDS.64 R34, [R4+0x700] ;  /* 0x0007000004227984 */ /* 0x000fe80000000a00 */
[----:B------:R-:W0:Y:S01]  /*0b90*/  LDS.128 R8, [R6+0x70] ;  /* 0x0000700006087984 */ /* 0x000e220000000c00 */
[----:B------:R-:W-:Y:S06]  /*0ba0*/  BAR.SYNC.DEFER_BLOCKING 0x0 ;  /* 0x0000000000007b1d */ /* 0x000fec0000010000 */
[----:B------:R-:W2:Y:S04]  /*0bb0*/  LDG.E.64 R28, desc[UR10][R28.64+0x180] ;  /* 0x0001800a1c1c7981 */ /* 0x000ea8000c1e1b00 */
[----:B------:R-:W3:Y:S01]  /*0bc0*/  LDG.E.64 R36, desc[UR10][R36.64] ;  /* 0x0000000a24247981 */ /* 0x000ee2000c1e1b00 */
[----:B------:R-:W-:-:S04]  /*0bd0*/  UIADD3 UR6, UPT, UPT, UR6, 0x4, URZ ;  /* 0x0000000406067890 */ /* 0x000fc8000fffe0ff */
[----:B------:R-:W-:Y:S01]  /*0be0*/  UISETP.NE.AND UP0, UPT, UR6, URZ, UPT ;  /* 0x000000ff0600728c */ /* 0x000fe2000bf05270 */
[----:B------:R-:W-:Y:S01]  /*0bf0*/  IADD3 R17, PT, PT, R17, 0x40, RZ ;  /* 0x0000004011117810 */ /* 0x000fe20007ffe0ff */
[C---:B------:R-:W-:Y:S01]  /*0c00*/  IMAD R23, R16.reuse, 0x40, R23 ;  /* 0x0000004010177824 */ /* 0x040fe200078e0217 */
[C---:B------:R-:W-:Y:S02]  /*0c10*/  LEA R27, R16.reuse, R27, 0x6 ;  /* 0x0000001b101b7211 */ /* 0x040fe400078e30ff */
[C---:B------:R-:W-:Y:S02]  /*0c20*/  LEA R25, R16.reuse, R25, 0x6 ;  /* 0x0000001910197211 */ /* 0x040fe400078e30ff */
[----:B------:R-:W-:Y:S01]  /*0c30*/  LEA R19, R16, R19, 0x6 ;  /* 0x0000001310137211 */ /* 0x000fe200078e30ff */
[----:B--2---:R1:W-:Y:S04]  /*0c40*/  STS.64 [R20], R28 ;  /* 0x0000001c14007388 */ /* 0x0043e80000000a00 */
[----:B---3--:R-:W-:Y:S01]  /*0c50*/  STS.64 [R7], R36 ;  /* 0x0000002407007388 */ /* 0x008fe20000000a00 */
[----:B------:R-:W-:Y:S06]  /*0c60*/  BAR.SYNC.DEFER_BLOCKING 0x0 ;  /* 0x0000000000007b1d */ /* 0x000fec0000010000 */
[----:B-1----:R-:W-:-:S08]  /*0c70*/  DFMA R28, R32, R14, R12 ;  /* 0x0000000e201c722b */ /* 0x002fd0000000000c */
[----:B0-----:R-:W-:Y:S01]  /*0c80*/  DFMA R8, R8, R34, R28 ;  /* 0x000000220808722b */ /* 0x001fe2000000001c */
[----:B------:R-:W-:Y:S04]  /*0c90*/  LDS.64 R32, [R4] ;  /* 0x0000000004207984 */ /* 0x000fe80000000a00 */
[----:B------:R-:W0:Y:S04]  /*0ca0*/  LDS.128 R12, [R6] ;  /* 0x00000000060c7984 */ /* 0x000e280000000c00 */
[----:B------:R-:W1:Y:S01]  /*0cb0*/  LDS.64 R34, [R4+0x80] ;  /* 0x0000800004227984 */ /* 0x000e620000000a00 */
[----:B------:R-:W-:-:S03]  /*0cc0*/  DFMA R28, R30, R10, R8 ;  /* 0x0000000a1e1c722b */ /* 0x000fc60000000008 */
[----:B------:R-:W-:Y:S04]  /*0cd0*/  LDS.64 R30, [R4+0x100] ;  /* 0x00010000041e7984 */ /* 0x000fe80000000a00 */
[----:B------:R-:W2:Y:S04]  /*0ce0*/  LDS.128 R8, [R6+0x10] ;  /* 0x0000100006087984 */ /* 0x000ea80000000c00 */
[----:B------:R-:W3:Y:S01]  /*0cf0*/  LDS.64 R36, [R4+0x180] ;  /* 0x0001800004247984 */ /* 0x000ee20000000a00 */
[----:B0-----:R-:W-:-:S03]  /*0d00*/  DFMA R12, R12, R32, R28 ;  /* 0x000000200c0c722b */ /* 0x001fc6000000001c */
[----:B------:R-:W-:Y:S04]  /*0d10*/  LDS.64 R28, [R4+0x200] ;  /* 0x00020000041c7984 */ /* 0x000fe80000000a00 */
[----:B------:R-:W-:Y:S01]  /*0d20*/  LDS.64 R32, [R4+0x280] ;  /* 0x0002800004207984 */ /* 0x000fe20000000a00 */
[----:B-1----:R-:W-:-:S03]  /*0d30*/  DFMA R34, R34, R14, R12 ;  /* 0x0000000e2222722b */ /* 0x002fc6000000000c */
[----:B------:R-:W0:Y:S05]  /*0d40*/  LDS.128 R12, [R6+0x20] ;  /* 0x00002000060c7984 */ /* 0x000e2a0000000c00 */
[----:B--2---:R-:W-:Y:S01]  /*0d50*/  DFMA R8, R8, R30, R34 ;  /* 0x0000001e0808722b */ /* 0x004fe20000000022 */
[----:B------:R-:W-:Y:S04]  /*0d60*/  LDS.64 R30, [R4+0x300] ;  /* 0x00030000041e7984 */ /* 0x000fe80000000a00 */
[----:B------:R-:W-:Y:S03]  /*0d70*/  LDS.64 R34, [R4+0x380] ;  /* 0x0003800004227984 */ /* 0x000fe60000000a00 */
[----:B---3--:R-:W-:-:S02]  /*0d80*/  DFMA R36, R36, R10, R8 ;  /* 0x0000000a2424722b */ /* 0x008fc40000000008 */
[----:B------:R-:W1:Y:S06]  /*0d90*/  LDS.128 R8, [R6+0x30] ;  /* 0x0000300006087984 */ /* 0x000e6c0000000c00 */
[----:B0-----:R-:W-:Y:S01]  /*0da0*/  DFMA R12, R12, R28, R36 ;  /* 0x0000001c0c0c722b */ /* 0x001fe20000000024 */
[----:B------:R-:W-:Y:S04]  /*0db0*/  LDS.64 R28, [R4+0x400] ;  /* 0x00040000041c7984 */ /* 0x000fe80000000a00 */
[----:B------:R-:W-:Y:S03]  /*0dc0*/  LDS.64 R36, [R4+0x580] ;  /* 0x0005800004247984 */ /* 0x000fe60000000a00 */
[----:B------:R-:W-:-:S02]  /*0dd0*/  DFMA R32, R32, R14, R12 ;  /* 0x0000000e2020722b */ /* 0x000fc4000000000c */
[----:B------:R-:W0:Y:S06]  /*0de0*/  LDS.128 R12, [R6+0x40] ;  /* 0x00004000060c7984 */ /* 0x000e2c0000000c00 */
[----:B-1----:R-:W-:Y:S02]  /*0df0*/  DFMA R8, R8, R30, R32 ;  /* 0x0000001e0808722b */ /* 0x002fe40000000020 */
[----:B------:R-:W1:Y:S04]  /*0e00*/  LDS.64 R32, [R4+0x480] ;  /* 0x0004800004207984 */ /* 0x000e680000000a00 */
[----:B------:R-:W-:Y:S02]  /*0e10*/  LDS.64 R30, [R4+0x500] ;  /* 0x00050000041e7984 */ /* 0x000fe40000000a00 */
[----:B------:R-:W-:-:S02]  /*0e20*/  DFMA R34, R34, R10, R8 ;  /* 0x0000000a2222722b */ /* 0x000fc40000000008 */
[----:B------:R-:W2:Y:S06]  /*0e30*/  LDS.128 R8, [R6+0x50] ;  /* 0x0000500006087984 */ /* 0x000eac0000000c00 */
[----:B0-----:R-:W-:Y:S01]  /*0e40*/  DFMA R12, R12, R28, R34 ;  /* 0x0000001c0c0c722b */ /* 0x001fe20000000022 */
[----:B------:R-:W-:Y:S04]  /*0e50*/  LDS.64 R28, [R4+0x600] ;  /* 0x00060000041c7984 */ /* 0x000fe80000000a00 */
[----:B------:R-:W-:Y:S03]  /*0e60*/  LDS.64 R34, [R4+0x700] ;  /* 0x0007000004227984 */ /* 0x000fe60000000a00 */
[----:B-1----:R-:W-:-:S02]  /*0e70*/  DFMA R32, R32, R14, R12 ;  /* 0x0000000e2020722b */ /* 0x002fc4000000000c */
[----:B------:R-:W0:Y:S06]  /*0e80*/  LDS.128 R12, [R6+0x60] ;  /* 0x00006000060c7984 */ /* 0x000e2c0000000c00 */
[----:B--2---:R-:W-:Y:S01]  /*0e90*/  DFMA R8, R8, R30, R32 ;  /* 0x0000001e0808722b */ /* 0x004fe20000000020 */
[----:B------:R-:W1:Y:S04]  /*0ea0*/  LDS.64 R30, [R4+0x680] ;  /* 0x00068000041e7984 */ /* 0x000e680000000a00 */
[----:B------:R-:W-:Y:S03]  /*0eb0*/  LDS.64 R32, [R4+0x780] ;  /* 0x0007800004207984 */ /* 0x000fe60000000a00 */
[----:B------:R-:W-:-:S02]  /*0ec0*/  DFMA R36, R36, R10, R8 ;  /* 0x0000000a2424722b */ /* 0x000fc40000000008 */
[----:B------:R-:W2:Y:S06]  /*0ed0*/  LDS.128 R8, [R6+0x70] ;  /* 0x0000700006087984 */ /* 0x000eac0000000c00 */
[----:B0-----:R-:W-:-:S08]  /*0ee0*/  DFMA R12, R12, R28, R36 ;  /* 0x0000001c0c0c722b */ /* 0x001fd00000000024 */
[----:B-1----:R-:W-:-:S08]  /*0ef0*/  DFMA R12, R30, R14, R12 ;  /* 0x0000000e1e0c722b */ /* 0x002fd0000000000c */
[----:B--2---:R-:W-:-:S08]  /*0f00*/  DFMA R8, R8, R34, R12 ;  /* 0x000000220808722b */ /* 0x004fd0000000000c */
[----:B------:R-:W-:Y:S01]  /*0f10*/  DFMA R32, R32, R10, R8 ;  /* 0x0000000a2020722b */ /* 0x000fe20000000008 */
[----:B------:R-:W-:Y:S06]  /*0f20*/  BAR.SYNC.DEFER_BLOCKING 0x0 ;  /* 0x0000000000007b1d */ /* 0x000fec0000010000 */
[----:B------:R-:W-:Y:S05]  /*0f30*/  BRA.U UP0, `(.L_x_2) ;  /* 0xfffffff100e47547 */ /* 0x000fea000b83ffff */
[----:B------:R-:W-:-:S07]  /*0f40*/  MOV R22, UR5 ;  /* 0x0000000500167c02 */ /* 0x000fce0008000f00 */
.L_x_1:
[----:B------:R-:W-:-:S09]  /*0f50*/  ULOP3.LUT UP0, UR5, UR4, 0x3, URZ, 0xc0, !UPT ;  /* 0x0000000304057892 */ /* 0x000fd2000f80c0ff */
[----:B------:R-:W-:Y:S05]  /*0f60*/  BRA.U !UP0, `(.L_x_0) ;  /* 0x0000000908947547 */ /* 0x000fea000b800000 */
[----:B------:R-:W-:Y:S02]  /*0f70*/  UISETP.NE.AND UP0, UPT, UR5, 0x1, UPT ;  /* 0x000000010500788c */ /* 0x000fe4000bf05270 */
[----:B------:R-:W-:-:S04]  /*0f80*/  ULOP3.LUT UR4, UR4, 0x1, URZ, 0xc0, !UPT ;  /* 0x0000000104047892 */ /* 0x000fc8000f8ec0ff */
[----:B------:R-:W-:-:S03]  /*0f90*/  UISETP.NE.U32.AND UP1, UPT, UR4, 0x1, UPT ;  /* 0x000000010400788c */ /* 0x000fc6000bf25070 */
[----:B------:R-:W-:Y:S08]  /*0fa0*/  BRA.U !UP0, `(.L_x_3) ;  /* 0x0000000508a47547 */ /* 0x000ff0000b800000 */
[----:B------:R-:W0:Y:S01]  /*0fb0*/  LDC.64 R24, c[0x0][0x380] ;  /* 0x0000e000ff187b82 */ /* 0x000e220000000a00 */
[----:B------:R-:W1:Y:S01]  /*0fc0*/  LDCU UR4, c[0x0][0x39c] ;  /* 0x00007380ff0477ac */ /* 0x000e620008000800 */
[----:B------:R-:W-:Y:S01]  /*0fd0*/  LEA R16, R22, R3, 0x4 ;  /* 0x0000000316107211 */ /* 0x000fe200078e20ff */
[----:B---3--:R-:W-:Y:S01]  /*0fe0*/  IMAD R17, R2, 0x10, R5 ;  /* 0x0000001002117824 */ /* 0x008fe200078e0205 */
[----:B------:R-:W-:-:S04]  /*0ff0*/  LEA R9, R22, R21, 0x4 ;  /* 0x0000001516097211 */ /* 0x000fc800078e20ff */
[----:B------:R-:W2:Y:S01]  /*1000*/  LDC.64 R18, c[0x0][0x388] ;  /* 0x0000e200ff127b82 */ /* 0x000ea20000000a00 */
[----:B-1----:R-:W-:Y:S02]  /*1010*/  IMAD R11, R16, UR4, R17 ;  /* 0x00000004100b7c24 */ /* 0x002fe4000f8e0211 */
[----:B0-----:R-:W-:-:S05]  /*1020*/  IMAD.WIDE R24, R9, 0x8, R24 ;  /* 0x0000000809187825 */ /* 0x001fca00078e0218 */
[----:B------:R-:W3:Y:S01]  /*1030*/  LDG.E.64 R36, desc[UR10][R24.64] ;  /* 0x0000000a18247981 */ /* 0x000ee2000c1e1b00 */
[----:B--2---:R-:W-:-:S06]  /*1040*/  IMAD.WIDE R8, R11, 0x8, R18 ;  /* 0x000000080b087825 */ /* 0x004fcc00078e0212 */
[----:B------:R-:W2:Y:S01]  /*1050*/  LDG.E.64 R8, desc[UR10][R8.64] ;  /* 0x0000000a08087981 */ /* 0x000ea2000c1e1b00 */
[----:B------:R-:W-:-:S03]  /*1060*/  IADD3 R16, PT, PT, R16, 0x10, RZ ;  /* 0x0000001010107810 */ /* 0x000fc60007ffe0ff */
[----:B---3--:R-:W-:Y:S04]  /*1070*/  STS.64 [R20], R36 ;  /* 0x0000002414007388 */ /* 0x008fe80000000a00 */
[----:B--2---:R-:W-:Y:S01]  /*1080*/  STS.64 [R7], R8 ;  /* 0x0000000807007388 */ /* 0x004fe20000000a00 */
[----:B------:R-:W-:Y:S06]  /*1090*/  BAR.SYNC.DEFER_BLOCKING 0x0 ;  /* 0x0000000000007b1d */ /* 0x000fec0000010000 */
[----:B------:R-:W-:Y:S04]  /*10a0*/  LDS.64 R34, [R4] ;  /* 0x0000000004227984 */ /* 0x000fe80000000a00 */
[----:B------:R-:W0:Y:S04]  /*10b0*/  LDS.128 R8, [R6] ;  /* 0x0000000006087984 */ /* 0x000e280000000c00 */
[----:B------:R-:W1:Y:S04]  /*10c0*/  LDS.64 R30, [R4+0x80] ;  /* 0x00008000041e7984 */ /* 0x000e680000000a00 */
[----:B------:R-:W-:Y:S04]  /*10d0*/  LDS.64 R28, [R4+0x100] ;  /* 0x00010000041c7984 */ /* 0x000fe80000000a00 */
[----:B------:R-:W2:Y:S04]  /*10e0*/  LDS.128 R12, [R6+0x10] ;  /* 0x00001000060c7984 */ /* 0x000ea80000000c00 */
[----:B------:R-:W3:Y:S04]  /*10f0*/  LDS.64 R26, [R4+0x180] ;  /* 0x00018000041a7984 */ /* 0x000ee80000000a00 */
[----:B------:R-:W-:Y:S01]  /*1100*/  LDS.64 R36, [R4+0x580] ;  /* 0x0005800004247984 */ /* 0x000fe20000000a00 */
[----:B0-----:R-:W-:-:S08]  /*1110*/  DFMA R32, R8, R34, R32 ;  /* 0x000000220820722b */ /* 0x001fd00000000020 */
[----:B-1----:R-:W-:Y:S01]  /*1120*/  DFMA R32, R30, R10, R32 ;  /* 0x0000000a1e20722b */ /* 0x002fe20000000020 */
[----:B------:R-:W-:Y:S04]  /*1130*/  LDS.64 R30, [R4+0x200] ;  /* 0x00020000041e7984 */ /* 0x000fe80000000a00 */
[----:B------:R-:W0:Y:S03]  /*1140*/  LDS.128 R8, [R6+0x20] ;  /* 0x0000200006087984 */ /* 0x000e260000000c00 */
[----:B--2---:R-:W-:Y:S02]  /*1150*/  DFMA R12, R12, R28, R32 ;  /* 0x0000001c0c0c722b */ /* 0x004fe40000000020 */
[----:B------:R-:W1:Y:S04]  /*1160*/  LDS.64 R32, [R4+0x280] ;  /* 0x0002800004207984 */ /* 0x000e680000000a00 */
[----:B------:R-:W-:Y:S02]  /*1170*/  LDS.64 R28, [R4+0x300] ;  /* 0x00030000041c7984 */ /* 0x000fe40000000a00 */
[----:B---3--:R-:W-:-:S02]  /*1180*/  DFMA R34, R26, R14, R12 ;  /* 0x0000000e1a22722b */ /* 0x008fc4000000000c */
[----:B------:R-:W2:Y:S04]  /*1190*/  LDS.128 R12, [R6+0x30] ;  /* 0x00003000060c7984 */ /* 0x000ea80000000c00 */
[----:B------:R-:W3:Y:S02]  /*11a0*/  LDS.64 R26, [R4+0x380] ;  /* 0x00038000041a7984 */ /* 0x000ee40000000a00 */
[----:B0-----:R-:W-:Y:S02]  /*11b0*/  DFMA R8, R8, R30, R34 ;  /* 0x0000001e0808722b */ /* 0x001fe40000000022 */
[----:B------:R-:W-:Y:S06]  /*11c0*/  LDS.64 R30, [R4+0x400] ;  /* 0x00040000041e7984 */ /* 0x000fec0000000a00 */
[----:B-1----:R-:W-:-:S02]  /*11d0*/  DFMA R32, R32, R10, R8 ;  /* 0x0000000a2020722b */ /* 0x002fc40000000008 */
[----:B------:R-:W0:Y:S06]  /*11e0*/  LDS.128 R8, [R6+0x40] ;  /* 0x0000400006087984 */ /* 0x000e2c0000000c00 */
[----:B--2---:R-:W-:Y:S01]  /*11f0*/  DFMA R32, R12, R28, R32 ;  /* 0x0000001c0c20722b */ /* 0x004fe20000000020 */
[----:B------:R-:W1:Y:S07]  /*1200*/  LDS.64 R28, [R4+0x480] ;  /* 0x00048000041c7984 */ /* 0x000e6e0000000a00 */
[----:B---3--:R-:W-:Y:S01]  /*1210*/  DFMA R32, R26, R14, R32 ;  /* 0x0000000e1a20722b */ /* 0x008fe20000000020 */
[----:B------:R-:W-:Y:S04]  /*1220*/  LDS.64 R26, [R4+0x500] ;  /* 0x00050000041a7984 */ /* 0x000fe80000000a00 */
[----:B------:R-:W2:Y:S03]  /*1230*/  LDS.128 R12, [R6+0x50] ;  /* 0x00005000060c7984 */ /* 0x000ea60000000c00 */
[----:B0-----:R-:W-:-:S02]  /*1240*/  DFMA R8, R8, R30, R32 ;  /* 0x0000001e0808722b */ /* 0x001fc40000000020 */
[----:B------:R-:W-:Y:S04]  /*1250*/  LDS.64 R32, [R4+0x680] ;  /* 0x0006800004207984 */ /* 0x000fe80000000a00 */
[----:B------:R-:W-:Y:S02]  /*1260*/  LDS.64 R30, [R4+0x780] ;  /* 0x00078000041e7984 */ /* 0x000fe40000000a00 */
[----:B-1----:R-:W-:Y:S02]  /*1270*/  DFMA R8, R28, R10, R8 ;  /* 0x0000000a1c08722b */ /* 0x002fe40000000008 */
[----:B------:R-:W-:Y:S06]  /*1280*/  LDS.64 R28, [R4+0x600] ;  /* 0x00060000041c7984 */ /* 0x000fec0000000a00 */
[----:B--2---:R-:W-:Y:S01]  /*1290*/  DFMA R12, R12, R26, R8 ;  /* 0x0000001a0c0c722b */ /* 0x004fe20000000008 */
[----:B------:R-:W-:Y:S01]  /*12a0*/  IMAD R9, R16, UR4, R17 ;  /* 0x0000000410097c24 */ /* 0x000fe2000f8e0211 */
[----:B------:R-:W-:Y:S03]  /*12b0*/  LDS.64 R26, [R4+0x700] ;  /* 0x00070000041a7984 */ /* 0x000fe60000000a00 */
[----:B------:R-:W-:-:S03]  /*12c0*/  IMAD.WIDE R8, R9, 0x8, R18 ;  /* 0x0000000809087825 */ /* 0x000fc600078e0212 */
[----:B------:R-:W-:Y:S01]  /*12d0*/  DFMA R36, R36, R14, R12 ;  /* 0x0000000e2424722b */ /* 0x000fe2000000000c */
[----:B------:R-:W0:Y:S04]  /*12e0*/  LDS.128 R16, [R6+0x60] ;  /* 0x0000600006107984 */ /* 0x000e280000000c00 */
[----:B------:R-:W1:Y:S01]  /*12f0*/  LDS.128 R12, [R6+0x70] ;  /* 0x00007000060c7984 */ /* 0x000e620000000c00 */
[----:B------:R-:W-:Y:S06]  /*1300*/  BAR.SYNC.DEFER_BLOCKING 0x0 ;  /* 0x0000000000007b1d */ /* 0x000fec0000010000 */
[----:B------:R-:W2:Y:S04]  /*1310*/  LDG.E.64 R24, desc[UR10][R24.64+0x80] ;  /* 0x0000800a18187981 */ /* 0x000ea8000c1e1b00 */
[----:B------:R-:W3:Y:S01]  /*1320*/  LDG.E.64 R8, desc[UR10][R8.64] ;  /* 0x0000000a08087981 */ /* 0x000ee2000c1e1b00 */
[----:B0-----:R-:W-:-:S08]  /*1330*/  DFMA R36, R16, R28, R36 ;  /* 0x0000001c1024722b */ /* 0x001fd00000000024 */
[----:B------:R-:W-:-:S08]  /*1340*/  DFMA R36, R32, R18, R36 ;  /* 0x000000122024722b */ /* 0x000fd00000000024 */
[----:B-1----:R-:W-:Y:S01]  /*1350*/  DFMA R12, R12, R26, R36 ;  /* 0x0000001a0c0c722b */ /* 0x002fe20000000024 */
[----:B------:R-:W-:Y:S01]  /*1360*/  IADD3 R22, PT, PT, R22, 0x2, RZ ;  /* 0x0000000216167810 */ /* 0x000fe20007ffe0ff */
[----:B--2---:R0:W-:Y:S04]  /*1370*/  STS.64 [R20], R24 ;  /* 0x0000001814007388 */ /* 0x0041e80000000a00 */
[----:B---3--:R-:W-:Y:S01]  /*1380*/  STS.64 [R7], R8 ;  /* 0x0000000807007388 */ /* 0x008fe20000000a00 */
[----:B------:R-:W-:Y:S06]  /*1390*/  BAR.SYNC.DEFER_BLOCKING 0x0 ;  /* 0x0000000000007b1d */ /* 0x000fec0000010000 */
[----:B------:R-:W-:Y:S04]  /*13a0*/  LDS.64 R34, [R4] ;  /* 0x0000000004227984 */ /* 0x000fe80000000a00 */
[----:B------:R-:W1:Y:S04]  /*13b0*/  LDS.128 R8, [R6] ;  /* 0x0000000006087984 */ /* 0x000e680000000c00 */
[----:B------:R-:W2:Y:S04]  /*13c0*/  LDS.64 R28, [R4+0x80] ;  /* 0x00008000041c7984 */ /* 0x000ea80000000a00 */
[----:B------:R-:W-:Y:S04]  /*13d0*/  LDS.64 R32, [R4+0x100] ;  /* 0x0001000004207984 */ /* 0x000fe80000000a00 */
[----:B------:R-:W3:Y:S04]  /*13e0*/  LDS.128 R16, [R6+0x10] ;  /* 0x0000100006107984 */ /* 0x000ee80000000c00 */
[----:B------:R-:W4:Y:S01]  /*13f0*/  LDS.64 R26, [R4+0x180] ;  /* 0x00018000041a7984 */ /* 0x000f220000000a00 */
[----:B0-----:R-:W-:-:S03]  /*1400*/  DFMA R24, R30, R14, R12 ;  /* 0x0000000e1e18722b */ /* 0x001fc6000000000c */
[----:B------:R-:W-:Y:S04]  /*1410*/  LDS.64 R30, [R4+0x200] ;  /* 0x00020000041e7984 */ /* 0x000fe80000000a00 */
[----:B------:R-:W0:Y:S01]  /*1420*/  LDS.128 R12, [R6+0x20] ;  /* 0x00002000060c7984 */ /* 0x000e220000000c00 */
[----:B-1----:R-:W-:-:S03]  /*1430*/  DFMA R34, R8, R34, R24 ;  /* 0x000000220822722b */ /* 0x002fc60000000018 */
[----:B------:R-:W1:Y:S05]  /*1440*/  LDS.64 R24, [R4+0x280] ;  /* 0x0002800004187984 */ /* 0x000e6a0000000a00 */
[----:B--2---:R-:W-:Y:S01]  /*1450*/  DFMA R34, R28, R10, R34 ;  /* 0x0000000a1c22722b */ /* 0x004fe20000000022 */
[----:B------:R-:W-:Y:S04]  /*1460*/  LDS.64 R28, [R4+0x300] ;  /* 0x00030000041c7984 */ /* 0x000fe80000000a00 */
[----:B------:R-:W2:Y:S03]  /*1470*/  LDS.128 R8, [R6+0x30] ;  /* 0x0000300006087984 */ /* 0x000ea60000000c00 */
[----:B---3--:R-:W-:Y:S01]  /*1480*/  DFMA R34, R16, R32, R34 ;  /* 0x000000201022722b */ /* 0x008fe20000000022 */
[----:B------:R-:W3:Y:S07]  /*1490*/  LDS.64 R32, [R4+0x380] ;  /* 0x0003800004207984 */ /* 0x000eee0000000a00 */
[----:B----4-:R-:W-:Y:S01]  /*14a0*/  DFMA R34, R26, R18, R34 ;  /* 0x000000121a22722b */ /* 0x010fe20000000022 */
[----:B------:R-:W-:Y:S04]  /*14b0*/  LDS.64 R26, [R4+0x400] ;  /* 0x00040000041a7984 */ /* 0x000fe80000000a00 */
[----:B------:R-:W4:Y:S03]  /*14c0*/  LDS.128 R16, [R6+0x40] ;  /* 0x0000400006107984 */ /* 0x000f260000000c00 */
[----:B0-----:R-:W-:Y:S01]  /*14d0*/  DFMA R34, R12, R30, R34 ;  /* 0x0000001e0c22722b */ /* 0x001fe20000000022 */
[----:B------:R-:W0:Y:S07]  /*14e0*/  LDS.64 R30, [R4+0x480] ;  /* 0x00048000041e7984 */ /* 0x000e2e0000000a00 */
[----:B-1----:R-:W-:Y:S01]  /*14f0*/  DFMA R34, R24, R14, R34 ;  /* 0x0000000e1822722b */ /* 0x002fe20000000022 */
[----:B------:R-:W-:Y:S04]  /*1500*/  LDS.64 R24, [R4+0x500] ;  /* 0x0005000004187984 */ /* 0x000fe80000000a00 */
[----:B------:R-:W1:Y:S03]  /*1510*/  LDS.128 R12, [R6+0x50] ;  /* 0x00005000060c7984 */ /* 0x000e660000000c00 */
[----:B--2---:R-:W-:Y:S01]  /*1520*/  DFMA R34, R8, R28, R34 ;  /* 0x0000001c0822722b */ /* 0x004fe20000000022 */
[----:B------:R-:W2:Y:S07]  /*1530*/  LDS.64 R28, [R4+0x580] ;  /* 0x00058000041c7984 */ /* 0x000eae0000000a00 */
[----:B---3--:R-:W-:Y:S01]  /*1540*/  DFMA R34, R32, R10, R34 ;  /* 0x0000000a2022722b */ /* 0x008fe20000000022 */
[----:B------:R-:W-:Y:S04]  /*1550*/  LDS.64 R32, [R4+0x600] ;  /* 0x0006000004207984 */ /* 0x000fe80000000a00 */
[----:B------:R-:W3:Y:S03]  /*1560*/  LDS.128 R8, [R6+0x60] ;  /* 0x0000600006087984 */ /* 0x000ee60000000c00 */
[----:B----4-:R-:W-:Y:S01]  /*1570*/  DFMA R34, R16, R26, R34 ;  /* 0x0000001a1022722b */ /* 0x010fe20000000022 */
[----:B------:R-:W4:Y:S07]  /*1580*/  LDS.64 R26, [R4+0x680] ;  /* 0x00068000041a7984 */ /* 0x000f2e0000000a00 */
[----:B0-----:R-:W-:Y:S01]  /*1590*/  DFMA R34, R30, R18, R34 ;  /* 0x000000121e22722b */ /* 0x001fe20000000022 */
[----:B------:R-:W-:Y:S04]  /*15a0*/  LDS.64 R30, [R4+0x700] ;  /* 0x00070000041e7984 */ /* 0x000fe80000000a00 */
[----:B------:R-:W0:Y:S03]  /*15b0*/  LDS.128 R16, [R6+0x70] ;  /* 0x0000700006107984 */ /* 0x000e260000000c00 */
[----:B-1----:R-:W-:Y:S01]  /*15c0*/  DFMA R24, R12, R24, R34 ;  /* 0x000000180c18722b */ /* 0x002fe20000000022 */
[----:B------:R-:W1:Y:S07]  /*15d0*/  LDS.64 R12, [R4+0x780] ;  /* 0x00078000040c7984 */ /* 0x000e6e0000000a00 */
[----:B--2---:R-:W-:-:S08]  /*15e0*/  DFMA R14, R28, R14, R24 ;  /* 0x0000000e1c0e722b */ /* 0x004fd00000000018 */
[----:B---3--:R-:W-:-:S08]  /*15f0*/  DFMA R8, R8, R32, R14 ;  /* 0x000000200808722b */ /* 0x008fd0000000000e */
[----:B----4-:R-:W-:-:S08]  /*1600*/  DFMA R8, R26, R10, R8 ;  /* 0x0000000a1a08722b */ /* 0x010fd00000000008 */
[----:B0-----:R-:W-:-:S08]  /*1610*/  DFMA R8, R16, R30, R8 ;  /* 0x0000001e1008722b */ /* 0x001fd00000000008 */
[----:B-1----:R-:W-:Y:S01]  /*1620*/  DFMA R32, R12, R18, R8 ;  /* 0x000000120c20722b */ /* 0x002fe20000000008 */
[----:B------:R-:W-:Y:S10]  /*1630*/  BAR.SYNC.DEFER_BLOCKING 0x0 ;  /* 0x0000000000007b1d */ /* 0x000ff40000010000 */
.L_x_3:
[----:B------:R-:W-:Y:S05]  /*1640*/  BRA.U UP1, `(.L_x_0) ;  /* 0x0000000101dc7547 */ /* 0x000fea000b800000 */
[----:B------:R-:W0:Y:S01]  /*1650*/  LDC.64 R8, c[0x0][0x380] ;  /* 0x0000e000ff087b82 */ /* 0x000e220000000a00 */
[----:B------:R-:W1:Y:S01]  /*1660*/  LDCU UR4, c[0x0][0x39c] ;  /* 0x00007380ff0477ac */ /* 0x000e620008000800 */
[----:B---3--:R-:W-:Y:S01]  /*1670*/  LEA R13, R2, R5, 0x4 ;  /* 0x00000005020d7211 */ /* 0x008fe200078e20ff */
[C---:B------:R-:W-:Y:S01]  /*1680*/  IMAD R12, R22.reuse, 0x10, R3 ;  /* 0x00000010160c7824 */ /* 0x040fe200078e0203 */
[----:B------:R-:W-:-:S04]  /*1690*/  LEA R21, R22, R21, 0x4 ;  /* 0x0000001516157211 */ /* 0x000fc800078e20ff */
[----:B------:R-:W2:Y:S01]  /*16a0*/  LDC.64 R10, c[0x0][0x388] ;  /* 0x0000e200ff0a7b82 */ /* 0x000ea20000000a00 */
[----:B-1----:R-:W-:Y:S02]  /*16b0*/  IMAD R13, R12, UR4, R13 ;  /* 0x000000040c0d7c24 */ /* 0x002fe4000f8e020d */
[----:B0-----:R-:W-:-:S05]  /*16c0*/  IMAD.WIDE R8, R21, 0x8, R8 ;  /* 0x0000000815087825 */ /* 0x001fca00078e0208 */
[----:B------:R-:W3:Y:S01]  /*16d0*/  LDG.E.64 R30, desc[UR10][R8.64] ;  /* 0x0000000a081e7981 */ /* 0x000ee2000c1e1b00 */
[----:B--2---:R-:W-:-:S05]  /*16e0*/  IMAD.WIDE R10, R13, 0x8, R10 ;  /* 0x000000080d0a7825 */ /* 0x004fca00078e020a */
[----:B------:R-:W2:Y:S04]  /*16f0*/  LDG.E.64 R34, desc[UR10][R10.64] ;  /* 0x0000000a0a227981 */ /* 0x000ea8000c1e1b00 */
        /* <DEDUP_REMOVED lines=9> */
[----:B------:R-:W-:Y:S04]  /*1790*/  LDS.64 R22, [R4+0x200] ;  /* 0x0002000004167984 */ /* 0x000fe80000000a00 */
[----:B------:R-:W4:Y:S04]  /*17a0*/  LDS.128 R8, [R6+0x20] ;  /* 0x0000200006087984 */ /* 0x000f280000000c00 */
[----:B------:R-:W5:Y:S01]  /*17b0*/  LDS.64 R30, [R4+0x280] ;  /* 0x00028000041e7984 */ /* 0x000f620000000a00 */
[----:B0-----:R-:W-:-:S03]  /*17c0*/  DFMA R12, R12, R36, R32 ;  /* 0x000000240c0c722b */ /* 0x001fc60000000020 */
[----:B------:R-:W-:Y:S05]  /*17d0*/  LDS.64 R32, [R4+0x780] ;  /* 0x0007800004207984 */ /* 0x000fea0000000a00 */
[----:B-1----:R-:W-:Y:S01]  /*17e0*/  DFMA R20, R24, R14, R12 ;  /* 0x0000000e1814722b */ /* 0x002fe2000000000c */
[----:B------:R-:W-:Y:S04]  /*17f0*/  LDS.64 R24, [R4+0x300] ;  /* 0x0003000004187984 */ /* 0x000fe80000000a00 */
[----:B------:R-:W0:Y:S03]  /*1800*/  LDS.128 R12, [R6+0x30] ;  /* 0x00003000060c7984 */ /* 0x000e260000000c00 */
[----:B--2---:R-:W-:Y:S01]  /*1810*/  DFMA R16, R16, R26, R20 ;  /* 0x0000001a1010722b */ /* 0x004fe20000000014 */
[----:B------:R-:W1:Y:S04]  /*1820*/  LDS.64 R26, [R4+0x380] ;  /* 0x00038000041a7984 */ /* 0x000e680000000a00 */
[----:B------:R-:W-:Y:S03]  /*1830*/  LDS.64 R20, [R4+0x400] ;  /* 0x0004000004147984 */ /* 0x000fe60000000a00 */
[----:B---3--:R-:W-:-:S02]  /*1840*/  DFMA R28, R28, R18, R16 ;  /* 0x000000121c1c722b */ /* 0x008fc40000000010 */
[----:B------:R-:W2:Y:S06]  /*1850*/  LDS.128 R16, [R6+0x40] ;  /* 0x0000400006107984 */ /* 0x000eac0000000c00 */
[----:B----4-:R-:W-:Y:S02]  /*1860*/  DFMA R8, R8, R22, R28 ;  /* 0x000000160808722b */ /* 0x010fe4000000001c */
[----:B------:R-:W3:Y:S04]  /*1870*/  LDS.64 R28, [R4+0x480] ;  /* 0x00048000041c7984 */ /* 0x000ee80000000a00 */
[----:B------:R-:W-:Y:S02]  /*1880*/  LDS.64 R22, [R4+0x500] ;  /* 0x0005000004167984 */ /* 0x000fe40000000a00 */
[----:B-----5:R-:W-:-:S02]  /*1890*/  DFMA R30, R30, R10, R8 ;  /* 0x0000000a1e1e722b */ /* 0x020fc40000000008 */
[----:B------:R-:W4:Y:S06]  /*18a0*/  LDS.128 R8, [R6+0x50] ;  /* 0x0000500006087984 */ /* 0x000f2c0000000c00 */
        /* <DEDUP_REMOVED lines=10> */
[----:B----4-:R-:W-:-:S08]  /*1950*/  DFMA R8, R8, R22, R30 ;  /* 0x000000160808722b */ /* 0x010fd0000000001e */
[----:B0-----:R-:W-:-:S08]  /*1960*/  DFMA R8, R24, R10, R8 ;  /* 0x0000000a1808722b */ /* 0x001fd00000000008 */
[----:B-1----:R-:W-:-:S08]  /*1970*/  DFMA R8, R12, R26, R8 ;  /* 0x0000001a0c08722b */ /* 0x002fd00000000008 */
[----:B--2---:R-:W-:-:S08]  /*1980*/  DFMA R8, R20, R14, R8 ;  /* 0x0000000e1408722b */ /* 0x004fd00000000008 */
[----:B---3--:R-:W-:-:S08]  /*1990*/  DFMA R8, R16, R28, R8 ;  /* 0x0000001c1008722b */ /* 0x008fd00000000008 */
[----:B------:R-:W-:Y:S01]  /*19a0*/  DFMA R32, R32, R18, R8 ;  /* 0x000000122020722b */ /* 0x000fe20000000008 */
[----:B------:R-:W-:Y:S10]  /*19b0*/  BAR.SYNC.DEFER_BLOCKING 0x0 ;  /* 0x0000000000007b1d */ /* 0x000ff40000010000 */
.L_x_0:
[----:B------:R-:W0:Y:S01]  /*19c0*/  LDC.64 R6, c[0x0][0x390] ;  /* 0x0000e400ff067b82 */ /* 0x000e220000000a00 */
[----:B------:R-:W2:Y:S01]  /*19d0*/  LDCU UR4, c[0x0][0x39c] ;  /* 0x00007380ff0477ac */ /* 0x000ea20008000800 */
[----:B-1--4-:R-:W-:Y:S02]  /*19e0*/  LEA R3, R0, R3, 0x4 ;  /* 0x0000000300037211 */ /* 0x012fe400078e20ff */
[----:B---3--:R-:W-:-:S05]  /*19f0*/  LEA R2, R2, R5, 0x4 ;  /* 0x0000000502027211 */ /* 0x008fca00078e20ff */
[----:B--2---:R-:W-:-:S04]  /*1a00*/  IMAD R3, R3, UR4, R2 ;  /* 0x0000000403037c24 */ /* 0x004fc8000f8e0202 */
[----:B0-----:R-:W-:-:S05]  /*1a10*/  IMAD.WIDE R2, R3, 0x8, R6 ;  /* 0x0000000803027825 */ /* 0x001fca00078e0206 */
[----:B------:R-:W-:Y:S01]  /*1a20*/  STG.E.64 desc[UR10][R2.64], R32 ;  /* 0x0000002002007986 */ /* 0x000fe2000c101b0a */
[----:B------:R-:W-:Y:S05]  /*1a30*/  EXIT ;  /* 0x000000000000794d */ /* 0x000fea0003800000 */
.L_x_4:
[----:B------:R-:W-:-:S00]  /*1a40*/  BRA `(.L_x_4) ;  /* 0xfffffffc00fc7947 */ /* 0x000fc0000383ffff */
[----:B------:R-:W-:-:S00]  /*1a50*/  NOP ;  /* 0x0000000000007918 */ /* 0x000fc00000000000 */
        /* <DEDUP_REMOVED lines=10> */
.L_x_45:


//--------------------- .text._Z19matmult_kernel_gpu4PdS_S_iii --------------------------
	.section	.text._Z19matmult_kernel_gpu4PdS_S_iii,"ax",@progbits
	.align	128
        .global         _Z19matmult_kernel_gpu4PdS_S_iii
        .type           _Z19matmult_kernel_gpu4PdS_S_iii,@function
        .size           _Z19matmult_kernel_gpu4PdS_S_iii,(.L_x_46 - _Z19matmult_kernel_gpu4PdS_S_iii)
        .other          _Z19matmult_kernel_gpu4PdS_S_iii,@"STO_CUDA_ENTRY STV_DEFAULT"
_Z19matmult_kernel_gpu4PdS_S_iii:
.text._Z19matmult_kernel_gpu4PdS_S_iii:
[----:B------:R-:W-:Y:S01]  /*0000*/  LDC R1, c[0x0][0x37c] ;  /* 0x0000df00ff017b82 */ /* 0x000fe20000000800 */
[----:B------:R-:W0:Y:S07]  /*0010*/  S2R R0, SR_TID.Y ;  /* 0x0000000000007919 */ /* 0x000e2e0000002200 */
[----:B------:R-:W0:Y:S01]  /*0020*/  S2UR UR4, SR_CTAID.Y ;  /* 0x00000000000479c3 */ /* 0x000e220000002600 */
[----:B------:R-:W1:Y:S01]  /*0030*/  LDCU.64 UR8, c[0x0][0x398] ;  /* 0x00007300ff0877ac */ /* 0x000e620008000a00 */
[----:B------:R-:W2:Y:S01]  /*0040*/  S2R R5, SR_TID.X ;  /* 0x0000000000057919 */ /* 0x000ea20000002100 */
[----:B------:R-:W3:Y:S05]  /*0050*/  LDCU.64 UR6, c[0x0][0x358] ;  /* 0x00006b00ff0677ac */ /* 0x000eea0008000a00 */
[----:B------:R-:W0:Y:S08]  /*0060*/  LDC R3, c[0x0][0x364] ;  /* 0x0000d900ff037b82 */ /* 0x000e300000000800 */
[----:B------:R-:W2:Y:S08]  /*0070*/  S2UR UR5, SR_CTAID.X ;  /* 0x00000000000579c3 */ /* 0x000eb00000002500 */
[----:B------:R-:W2:Y:S01]  /*0080*/  LDC R2, c[0x0][0x360] ;  /* 0x0000d800ff027b82 */ /* 0x000ea20000000800 */
[----:B0-----:R-:W-:Y:S01]  /*0090*/  IMAD R3, R3, UR4, R0 ;  /* 0x0000000403037c24 */ /* 0x001fe2000f8e0200 */
[----:B-1----:R-:W-:-:S03]  /*00a0*/  UIADD3 UR4, UPT, UPT, UR8, -0x4, URZ ;  /* 0xfffffffc08047890 */ /* 0x002fc6000fffe0ff */
[----:B------:R-:W-:-:S05]  /*00b0*/  IMAD.SHL.U32 R3, R3, 0x4, RZ ;  /* 0x0000000403037824 */ /* 0x000fca00078e00ff */
[----:B------:R-:W-:Y:S01]  /*00c0*/  ISETP.LT.AND P1, PT, R3, UR4, PT ;  /* 0x0000000403007c0c */ /* 0x000fe2000bf21270 */
[----:B--2---:R-:W-:Y:S02]  /*00d0*/  IMAD R0, R2, UR5, R5 ;  /* 0x0000000502007c24 */ /* 0x004fe4000f8e0205 */
[----:B------:R-:W-:-:S05]  /*00e0*/  IMAD.U32 R5, RZ, RZ, UR9 ;  /* 0x00000009ff057e24 */ /* 0x000fca000f8e00ff */
[----:B------:R-:W-:-:S13]  /*00f0*/  ISETP.GE.AND P0, PT, R0, R5, PT ;  /* 0x000000050000720c */ /* 0x000fda0003f06270 */
[----:B---3--:R-:W-:Y:S05]  /*0100*/  @!P0 BRA P1, `(.L_x_5) ;  /* 0x0000000800e08947 */ /* 0x008fea0000800000 */
[----:B------:R-:W0:Y:S01]  /*0110*/  LDCU UR5, c[0x0][0x3a0] ;  /* 0x00007400ff0577ac */ /* 0x000e220008000800 */
[----:B------:R-:W-:Y:S02]  /*0120*/  CS2R R16, SRZ ;  /* 0x0000000000107805 */ /* 0x000fe4000001ff00 */
[----:B------:R-:W-:Y:S02]  /*0130*/  CS2R R14, SRZ ;  /* 0x00000000000e7805 */ /* 0x000fe4000001ff00 */
[----:B------:R-:W-:Y:S02]  /*0140*/  CS2R R12, SRZ ;  /* 0x00000000000c7805 */ /* 0x000fe4000001ff00 */
[----:B------:R-:W-:Y:S01]  /*0150*/  CS2R R10, SRZ ;  /* 0x00000000000a7805 */ /* 0x000fe2000001ff00 */
[----:B0-----:R-:W-:-:S09]  /*0160*/  UISETP.GT.AND UP0, UPT, UR5, URZ, UPT ;  /* 0x000000ff0500728c */ /* 0x001fd2000bf04270 */
[----:B------:R-:W-:Y:S05]  /*0170*/  BRA.U !UP0, `(.L_x_6) ;  /* 0x00000009084c7547 */ /* 0x000fea000b800000 */
[----:B------:R-:W-:Y:S01]  /*0180*/  UISETP.NE.AND UP0, UPT, UR5, 0x1, UPT ;  /* 0x000000010500788c */ /* 0x000fe2000bf05270 */
[----:B------:R-:W-:Y:S02]  /*0190*/  CS2R R16, SRZ ;  /* 0x0000000000107805 */ /* 0x000fe4000001ff00 */
[----:B------:R-:W-:Y:S02]  /*01a0*/  CS2R R14, SRZ ;  /* 0x00000000000e7805 */ /* 0x000fe4000001ff00 */
[----:B------:R-:W-:Y:S02]  /*01b0*/  CS2R R12, SRZ ;  /* 0x00000000000c7805 */ /* 0x000fe4000001ff00 */
[----:B------:R-:W-:Y:S01]  /*01c0*/  CS2R R10, SRZ ;  /* 0x00000000000a7805 */ /* 0x000fe2000001ff00 */
[----:B------:R-:W-:Y:S01]  /*01d0*/  UMOV UR4, URZ ;  /* 0x000000ff00047c82 */ /* 0x000fe20008000000 */
[----:B------:R-:W-:Y:S05]  /*01e0*/  BRA.U !UP0, `(.L_x_7) ;  /* 0x0000000508847547 */ /* 0x000fea000b800000 */
[----:B------:R-:W0:Y:S01]  /*01f0*/  LDC.64 R16, c[0x0][0x380] ;  /* 0x0000e000ff107b82 */ /* 0x000e220000000a00 */
[C---:B------:R-:W-:Y:S01]  /*0200*/  IMAD R31, R3.reuse, UR5, RZ ;  /* 0x00000005031f7c24 */ /* 0x040fe2000f8e02ff */
[C---:B------:R-:W-:Y:S01]  /*0210*/  IADD3 R8, PT, PT, R3.reuse, 0x3, RZ ;  /* 0x0000000303087810 */ /* 0x040fe20007ffe0ff */
[C---:B------:R-:W-:Y:S01]  /*0220*/  VIADD R4, R3.reuse, 0x1 ;  /* 0x0000000103047836 */ /* 0x040fe20000000000 */
[----:B------:R-:W-:Y:S01]  /*0230*/  ULOP3.LUT UR4, UR5, 0x7ffffffe, URZ, 0xc0, !UPT ;  /* 0x7ffffffe05047892 */ /* 0x000fe2000f8ec0ff */
[----:B------:R-:W-:Y:S01]  /*0240*/  VIADD R5, R3, 0x2 ;  /* 0x0000000203057836 */ /* 0x000fe20000000000 */
[----:B------:R-:W-:Y:S01]  /*0250*/  IADD3 R2, PT, PT, R31, UR5, RZ ;  /* 0x000000051f027c10 */ /* 0x000fe2000fffe0ff */
[----:B------:R-:W1:Y:S01]  /*0260*/  LDCU UR9, c[0x0][0x39c] ;  /* 0x00007380ff0977ac */ /* 0x000e620008000800 */
[----:B------:R-:W-:Y:S02]  /*0270*/  ISETP.LT.AND P1, PT, R4, UR8, !P0 ;  /* 0x0000000804007c0c */ /* 0x000fe4000c721270 */
[----:B------:R-:W-:Y:S01]  /*0280*/  ISETP.LT.AND P3, PT, R8, UR8, !P0 ;  /* 0x0000000808007c0c */ /* 0x000fe2000c761270 */
[----:B------:R-:W-:Y:S01]  /*0290*/  VIADD R4, R2, UR5 ;  /* 0x0000000502047c36 */ /* 0x000fe20008000000 */
[----:B------:R-:W-:-:S02]  /*02a0*/  ISETP.LT.AND P2, PT, R5, UR8, !P0 ;  /* 0x0000000805007c0c */ /* 0x000fc4000c741270 */
[----:B------:R-:W-:Y:S01]  /*02b0*/  ISETP.LT.AND P0, PT, R3, UR8, !P0 ;  /* 0x0000000803007c0c */ /* 0x000fe2000c701270 */
[----:B0-----:R-:W-:-:S04]  /*02c0*/  IMAD.WIDE.U32 R6, R2, 0x8, R16 ;  /* 0x0000000802067825 */ /* 0x001fc800078e0010 */
[----:B------:R-:W-:Y:S01]  /*02d0*/  IMAD.WIDE.U32 R8, R31, 0x8, R16 ;  /* 0x000000081f087825 */ /* 0x000fe200078e0010 */
[----:B------:R-:W-:-:S03]  /*02e0*/  IADD3 R28, P4, PT, R6, 0x8, RZ ;  /* 0x00000008061c7810 */ /* 0x000fc60007f9e0ff */
[C---:B------:R-:W-:Y:S01]  /*02f0*/  VIADD R6, R4.reuse, UR5 ;  /* 0x0000000504067c36 */ /* 0x040fe20008000000 */
[----:B------:R-:W-:Y:S01]  /*0300*/  IADD3.X R33, PT, PT, RZ, R7, RZ, P4, !PT ;  /* 0x00000007ff217210 */ /* 0x000fe200027fe4ff */
[--C-:B------:R-:W-:Y:S01]  /*0310*/  IMAD.WIDE.U32 R18, R4, 0x8, R16.reuse ;  /* 0x0000000804127825 */ /* 0x100fe200078e0010 */
[----:B------:R-:W-:Y:S01]  /*0320*/  IADD3 R32, P6, PT, R8, 0x8, RZ ;  /* 0x0000000808207810 */ /* 0x000fe20007fde0ff */
[----:B------:R-:W-:Y:S01]  /*0330*/  UIADD3 UR5, UPT, UPT, -UR4, URZ, URZ ;  /* 0x000000ff04057290 */ /* 0x000fe2000fffe1ff */
[----:B------:R-:W-:Y:S01]  /*0340*/  MOV R8, R0 ;  /* 0x0000000000087202 */ /* 0x000fe20000000f00 */
[----:B------:R-:W-:Y:S01]  /*0350*/  IMAD.WIDE.U32 R16, R6, 0x8, R16 ;  /* 0x0000000806107825 */ /* 0x000fe200078e0010 */
[----:B------:R-:W-:-:S03]  /*0360*/  IADD3 R30, P5, PT, R18, 0x8, RZ ;  /* 0x00000008121e7810 */ /* 0x000fc60007fbe0ff */
[----:B------:R-:W-:Y:S01]  /*0370*/  IMAD.X R9, RZ, RZ, R9, P6 ;  /* 0x000000ffff097224 */ /* 0x000fe200030e0609 */
[----:B------:R-:W-:Y:S02]  /*0380*/  IADD3 R34, P4, PT, R16, 0x8, RZ ;  /* 0x0000000810227810 */ /* 0x000fe40007f9e0ff */
[----:B------:R-:W-:-:S03]  /*0390*/  IADD3.X R29, PT, PT, RZ, R19, RZ, P5, !PT ;  /* 0x00000013ff1d7210 */ /* 0x000fc60002ffe4ff */
[----:B------:R-:W-:Y:S01]  /*03a0*/  IMAD.X R7, RZ, RZ, R17, P4 ;  /* 0x000000ffff077224 */ /* 0x000fe200020e0611 */
[----:B-1----:R-:W-:-:S07]  /*03b0*/  CS2R R16, SRZ ;  /* 0x0000000000107805 */ /* 0x002fce000001ff00 */
.L_x_8:
[----:B------:R-:W0:Y:S08]  /*03c0*/  LDC.64 R18, c[0x0][0x388] ;  /* 0x0000e200ff127b82 */ /* 0x000e300000000a00 */
[----:B------:R-:W1:Y:S08]  /*03d0*/  LDC.64 R36, c[0x0][0x380] ;  /* 0x0000e000ff247b82 */ /* 0x000e700000000a00 */
[----:B------:R-:W2:Y:S08]  /*03e0*/  LDC.64 R24, c[0x0][0x380] ;  /* 0x0000e000ff187b82 */ /* 0x000eb00000000a00 */
[----:B------:R-:W3:Y:S01]  /*03f0*/  LDC.64 R22, c[0x0][0x388] ;  /* 0x0000e200ff167b82 */ /* 0x000ee20000000a00 */
[----:B0-----:R-:W-:-:S06]  /*0400*/  @P1 IMAD.WIDE R18, R8, 0x8, R18 ;  /* 0x0000000808121825 */ /* 0x001fcc00078e0212 */
[----:B------:R-:W4:Y:S01]  /*0410*/  @P1 LDG.E.64 R18, desc[UR6][R18.64] ;  /* 0x0000000612121981 */ /* 0x000f22000c1e1b00 */
[----:B-1----:R-:W-:Y:S01]  /*0420*/  @P1 IMAD.WIDE.U32 R36, R2, 0x8, R36 ;  /* 0x0000000802241825 */ /* 0x002fe200078e0024 */
[----:B------:R-:W0:Y:S04]  /*0430*/  LDC.64 R26, c[0x0][0x380] ;  /* 0x0000e000ff1a7b82 */ /* 0x000e280000000a00 */
[----:B------:R1:W4:Y:S01]  /*0440*/  @P1 LDG.E.64 R20, desc[UR6][R36.64] ;  /* 0x0000000624141981 */ /* 0x000322000c1e1b00 */
[----:B--2---:R-:W-:-:S06]  /*0450*/  @P0 IMAD.WIDE.U32 R24, R31, 0x8, R24 ;  /* 0x000000081f180825 */ /* 0x004fcc00078e0018 */
[----:B------:R-:W2:Y:S01]  /*0460*/  @P0 LDG.E.64 R24, desc[UR6][R24.64] ;  /* 0x0000000618180981 */ /* 0x000ea2000c1e1b00 */
[----:B-1----:R-:W1:Y:S01]  /*0470*/  LDC.64 R36, c[0x0][0x388] ;  /* 0x0000e200ff247b82 */ /* 0x002e620000000a00 */
[----:B---3--:R-:W-:-:S06]  /*0480*/  @P0 IMAD.WIDE R22, R8, 0x8, R22 ;  /* 0x0000000808160825 */ /* 0x008fcc00078e0216 */
[----:B------:R-:W2:Y:S01]  /*0490*/  @P0 LDG.E.64 R22, desc[UR6][R22.64] ;  /* 0x0000000616160981 */ /* 0x000ea2000c1e1b00 */
[----:B0-----:R-:W-:-:S06]  /*04a0*/  @P2 IMAD.WIDE.U32 R26, R4, 0x8, R26 ;  /* 0x00000008041a2825 */ /* 0x001fcc00078e001a */
[----:B------:R-:W3:Y:S01]  /*04b0*/  @P2 LDG.E.64 R26, desc[UR6][R26.64] ;  /* 0x000000061a1a2981 */ /* 0x000ee2000c1e1b00 */
[----:B-1----:R-:W-:Y:S01]  /*04c0*/  @P3 IMAD.WIDE R36, R8, 0x8, R36 ;  /* 0x0000000808243825 */ /* 0x002fe200078e0224 */
[----:B----4-:R-:W-:Y:S01]  /*04d0*/  @P1 DFMA R12, R18, R20, R12 ;  /* 0x00000014120c122b */ /* 0x010fe2000000000c */
[----:B------:R-:W0:Y:S03]  /*04e0*/  LDC.64 R20, c[0x0][0x380] ;  /* 0x0000e000ff147b82 */ /* 0x000e260000000a00 */
[----:B------:R1:W4:Y:S01]  /*04f0*/  @P3 LDG.E.64 R18, desc[UR6][R36.64] ;  /* 0x0000000624123981 */ /* 0x000322000c1e1b00 */
[----:B--2---:R-:W-:-:S04]  /*0500*/  @P0 DFMA R10, R24, R22, R10 ;  /* 0x00000016180a022b */ /* 0x004fc8000000000a */
[----:B------:R-:W2:Y:S01]  /*0510*/  LDC.64 R24, c[0x0][0x388] ;  /* 0x0000e200ff187b82 */ /* 0x000ea20000000a00 */
[----:B0-----:R-:W-:-:S07]  /*0520*/  @P3 IMAD.WIDE.U32 R20, R6, 0x8, R20 ;  /* 0x0000000806143825 */ /* 0x001fce00078e0014 */
[----:B------:R-:W0:Y:S01]  /*0530*/  LDC.64 R22, c[0x0][0x388] ;  /* 0x0000e200ff167b82 */ /* 0x000e220000000a00 */
[----:B------:R-:W4:Y:S01]  /*0540*/  @P3 LDG.E.64 R20, desc[UR6][R20.64] ;  /* 0x0000000614143981 */ /* 0x000f22000c1e1b00 */
[----:B--2---:R-:W-:-:S06]  /*0550*/  @P2 IMAD.WIDE R24, R8, 0x8, R24 ;  /* 0x0000000808182825 */ /* 0x004fcc00078e0218 */
[----:B------:R-:W3:Y:S01]  /*0560*/  @P2 LDG.E.64 R24, desc[UR6][R24.64] ;  /* 0x0000000618182981 */ /* 0x000ee2000c1e1b00 */
[----:B0-----:R-:W-:-:S04]  /*0570*/  IMAD.WIDE R22, R8, 0x8, R22 ;  /* 0x0000000808167825 */ /* 0x001fc800078e0216 */
[----:B------:R-:W-:Y:S01]  /*0580*/  IMAD.U32 R5, RZ, RZ, UR9 ;  /* 0x00000009ff057e24 */ /* 0x000fe2000f8e00ff */
[----:B-1----:R-:W-:Y:S01]  /*0590*/  @P1 MOV R36, R28 ;  /* 0x0000001c00241202 */ /* 0x002fe20000000f00 */
[----:B------:R-:W-:Y:S01]  /*05a0*/  @P1 IMAD.MOV.U32 R37, RZ, RZ, R33 ;  /* 0x000000ffff251224 */ /* 0x000fe200078e0021 */
[----:B----4-:R-:W-:Y:S01]  /*05b0*/  @P3 DFMA R16, R18, R20, R16 ;  /* 0x000000141210322b */ /* 0x010fe20000000010 */
[----:B------:R-:W-:Y:S01]  /*05c0*/  @P0 MOV R20, R32 ;  /* 0x0000002000140202 */ /* 0x000fe20000000f00 */
[----:B------:R-:W-:Y:S02]  /*05d0*/  @P0 IMAD.MOV.U32 R21, RZ, RZ, R9 ;  /* 0x000000ffff150224 */ /* 0x000fe400078e0009 */
[----:B------:R-:W-:Y:S02]  /*05e0*/  IMAD.WIDE R18, R5, 0x8, R22 ;  /* 0x0000000805127825 */ /* 0x000fe400078e0216 */
[----:B------:R-:W2:Y:S04]  /*05f0*/  @P1 LDG.E.64 R22, desc[UR6][R36.64] ;  /* 0x0000000624161981 */ /* 0x000ea8000c1e1b00 */
[----:B------:R-:W4:Y:S01]  /*0600*/  @P0 LDG.E.64 R20, desc[UR6][R20.64] ;  /* 0x0000000614140981 */ /* 0x000f22000c1e1b00 */
[----:B---3--:R-:W-:-:S03]  /*0610*/  @P2 DFMA R14, R24, R26, R14 ;  /* 0x0000001a180e222b */ /* 0x008fc6000000000e */
[----:B------:R-:W4:Y:S04]  /*0620*/  @P0 LDG.E.64 R24, desc[UR6][R18.64] ;  /* 0x0000000612180981 */ /* 0x000f28000c1e1b00 */
[----:B------:R-:W2:Y:S01]  /*0630*/  @P1 LDG.E.64 R26, desc[UR6][R18.64] ;  /* 0x00000006121a1981 */ /* 0x000ea2000c1e1b00 */
[----:B------:R-:W-:Y:S01]  /*0640*/  UIADD3 UR5, UPT, UPT, UR5, 0x2, URZ ;  /* 0x0000000205057890 */ /* 0x000fe2000fffe0ff */
[----:B----4-:R-:W-:Y:S01]  /*0650*/  @P0 DFMA R10, R20, R24, R10 ;  /* 0x00000018140a022b */ /* 0x010fe2000000000a */
[----:B------:R-:W-:Y:S01]  /*0660*/  @P2 MOV R24, R30 ;  /* 0x0000001e00182202 */ /* 0x000fe20000000f00 */
[----:B------:R-:W-:Y:S01]  /*0670*/  @P2 IMAD.MOV.U32 R25, RZ, RZ, R29 ;  /* 0x000000ffff192224 */ /* 0x000fe200078e001d */
[----:B--2---:R-:W-:Y:S01]  /*0680*/  @P1 DFMA R12, R26, R22, R12 ;  /* 0x000000161a0c122b */ /* 0x004fe2000000000c */
[----:B------:R-:W2:Y:S01]  /*0690*/  @P2 LDG.E.64 R20, desc[UR6][R18.64] ;  /* 0x0000000612142981 */ /* 0x000ea2000c1e1b00 */
[----:B------:R-:W-:Y:S01]  /*06a0*/  @P3 MOV R22, R34 ;  /* 0x0000002200163202 */ /* 0x000fe20000000f00 */
[----:B------:R-:W-:-:S02]  /*06b0*/  @P3 IMAD.MOV.U32 R23, RZ, RZ, R7 ;  /* 0x000000ffff173224 */ /* 0x000fc400078e0007 */
[----:B------:R-:W2:Y:S04]  /*06c0*/  @P2 LDG.E.64 R24, desc[UR6][R24.64] ;  /* 0x0000000618182981 */ /* 0x000ea8000c1e1b00 */
[----:B------:R-:W3:Y:S04]  /*06d0*/  @P3 LDG.E.64 R22, desc[UR6][R22.64] ;  /* 0x0000000616163981 */ /* 0x000ee8000c1e1b00 */
[----:B------:R-:W3:Y:S01]  /*06e0*/  @P3 LDG.E.64 R26, desc[UR6][R18.64] ;  /* 0x00000006121a3981 */ /* 0x000ee2000c1e1b00 */
[----:B------:R-:W-:Y:S01]  /*06f0*/  UISETP.NE.AND UP0, UPT, UR5, URZ, UPT ;  /* 0x000000ff0500728c */ /* 0x000fe2000bf05270 */
[----:B------:R-:W-:-:S02]  /*0700*/  IADD3 R34, P6, PT, R34, 0x10, RZ ;  /* 0x0000001022227810 */ /* 0x000fc40007fde0ff */
[----:B------:R-:W-:Y:S02]  /*0710*/  IADD3 R30, P5, PT, R30, 0x10, RZ ;  /* 0x000000101e1e7810 */ /* 0x000fe40007fbe0ff */
[----:B------:R-:W-:Y:S02]  /*0720*/  IADD3.X R7, PT, PT, RZ, R7, RZ, P6, !PT ;  /* 0x00000007ff077210 */ /* 0x000fe400037fe4ff */
[----:B------:R-:W-:Y:S02]  /*0730*/  IADD3 R32, P6, PT, R32, 0x10, RZ ;  /* 0x0000001020207810 */ /* 0x000fe40007fde0ff */
[----:B------:R-:W-:Y:S01]  /*0740*/  IADD3 R28, P4, PT, R28, 0x10, RZ ;  /* 0x000000101c1c7810 */ /* 0x000fe20007f9e0ff */
[----:B------:R-:W-:Y:S01]  /*0750*/  IMAD.X R29, RZ, RZ, R29, P5 ;  /* 0x000000ffff1d7224 */ /* 0x000fe200028e061d */
[----:B------:R-:W-:Y:S01]  /*0760*/  IADD3 R31, PT, PT, R31, 0x2, RZ ;  /* 0x000000021f1f7810 */ /* 0x000fe20007ffe0ff */
[----:B------:R-:W-:Y:S01]  /*0770*/  IMAD.X R9, RZ, RZ, R9, P6 ;  /* 0x000000ffff097224 */ /* 0x000fe200030e0609 */
[----:B------:R-:W-:Y:S01]  /*0780*/  IADD3.X R33, PT, PT, RZ, R33, RZ, P4, !PT ;  /* 0x00000021ff217210 */ /* 0x000fe200027fe4ff */
[----:B------:R-:W-:Y:S01]  /*0790*/  VIADD R2, R2, 0x2 ;  /* 0x0000000202027836 */ /* 0x000fe20000000000 */
[----:B------:R-:W-:Y:S01]  /*07a0*/  IADD3 R4, PT, PT, R4, 0x2, RZ ;  /* 0x0000000204047810 */ /* 0x000fe20007ffe0ff */
[----:B------:R-:W-:Y:S01]  /*07b0*/  VIADD R6, R6, 0x2 ;  /* 0x0000000206067836 */ /* 0x000fe20000000000 */
[----:B------:R-:W-:Y:S01]  /*07c0*/  LEA R8, R5, R8, 0x1 ;  /* 0x0000000805087211 */ /* 0x000fe200078e08ff */
[----:B--2---:R-:W-:-:S02]  /*07d0*/  @P2 DFMA R14, R20, R24, R14 ;  /* 0x00000018140e222b */ /* 0x004fc4000000000e */
[----:B---3--:R-:W-:Y:S01]  /*07e0*/  @P3 DFMA R16, R26, R22, R16 ;  /* 0x000000161a10322b */ /* 0x008fe20000000010 */
[----:B------:R-:W-:Y:S10]  /*07f0*/  BRA.U UP0, `(.L_x_8) ;  /* 0xfffffff900f07547 */ /* 0x000ff4000b83ffff */
.L_x_7:
[----:B------:R-:W0:Y:S02]  /*0800*/  LDC R2, c[0x0][0x3a0] ;  /* 0x0000e800ff027b82 */ /* 0x000e240000000800 */
[----:B0-----:R-:W-:-:S04]  /*0810*/  LOP3.LUT R4, R2, 0x1, RZ, 0xc0, !PT ;  /* 0x0000000102047812 */ /* 0x001fc800078ec0ff */
[----:B------:R-:W-:-:S13]  /*0820*/  ISETP.NE.U32.AND P0, PT, R4, 0x1, PT ;  /* 0x000000010400780c */ /* 0x000fda0003f05070 */
[----:B------:R-:W-:Y:S05]  /*0830*/  @P0 BRA `(.L_x_6) ;  /* 0x00000000009c0947 */ /* 0x000fea0003800000 */
[----:B------:R-:W0:Y:S01]  /*0840*/  LDCU UR5, c[0x0][0x398] ;  /* 0x00007300ff0577ac */ /* 0x000e220008000800 */
[C---:B------:R-:W-:Y:S01]  /*0850*/  VIADD R27, R3.reuse, 0x1 ;  /* 0x00000001031b7836 */ /* 0x040fe20000000000 */
[C---:B------:R-:W-:Y:S01]  /*0860*/  IADD3 R31, PT, PT, R3.reuse, 0x2, RZ ;  /* 0x00000002031f7810 */ /* 0x040fe20007ffe0ff */
[----:B------:R-:W-:Y:S01]  /*0870*/  VIADD R33, R3, 0x3 ;  /* 0x0000000303217836 */ /* 0x000fe20000000000 */
[----:B------:R-:W1:Y:S01]  /*0880*/  LDC.64 R8, c[0x0][0x388] ;  /* 0x0000e200ff087b82 */ /* 0x000e620000000a00 */
[----:B------:R-:W-:Y:S01]  /*0890*/  IMAD R23, R5, UR4, R0 ;  /* 0x0000000405177c24 */ /* 0x000fe2000f8e0200 */
[----:B0-----:R-:W-:Y:S02]  /*08a0*/  ISETP.GE.AND P0, PT, R3, UR5, PT ;  /* 0x0000000503007c0c */ /* 0x001fe4000bf06270 */
[----:B------:R-:W-:Y:S02]  /*08b0*/  ISETP.GE.AND P1, PT, R27, UR5, PT ;  /* 0x000000051b007c0c */ /* 0x000fe4000bf26270 */
[----:B------:R-:W-:-:S02]  /*08c0*/  ISETP.GE.AND P2, PT, R31, UR5, PT ;  /* 0x000000051f007c0c */ /* 0x000fc4000bf46270 */
[----:B------:R-:W-:Y:S02]  /*08d0*/  ISETP.GE.AND P3, PT, R33, UR5, PT ;  /* 0x0000000521007c0c */ /* 0x000fe4000bf66270 */
[CC--:B------:R-:W-:Y:S02]  /*08e0*/  ISETP.GE.OR P0, PT, R0.reuse, R5.reuse, P0 ;  /* 0x000000050000720c */ /* 0x0c0fe40000706670 */
[CC--:B------:R-:W-:Y:S01]  /*08f0*/  ISETP.GE.OR P1, PT, R0.reuse, R5.reuse, P1 ;  /* 0x000000050000720c */ /* 0x0c0fe20000f26670 */
[----:B-1----:R-:W-:Y:S01]  /*0900*/  IMAD.WIDE R8, R23, 0x8, R8 ;  /* 0x0000000817087825 */ /* 0x002fe200078e0208 */
[CC--:B------:R-:W-:Y:S02]  /*0910*/  ISETP.GE.OR P2, PT, R0.reuse, R5.reuse, P2 ;  /* 0x000000050000720c */ /* 0x0c0fe40001746670 */
[----:B------:R-:W-:-:S07]  /*0920*/  ISETP.GE.OR P3, PT, R0, R5, P3 ;  /* 0x000000050000720c */ /* 0x000fce0001f66670 */
[----:B------:R-:W0:Y:S01]  /*0930*/  @!P0 LDC.64 R6, c[0x0][0x380] ;  /* 0x0000e000ff068b82 */ /* 0x000e220000000a00 */
[-C--:B------:R-:W-:Y:S01]  /*0940*/  @!P0 IMAD R25, R3, R2.reuse, UR4 ;  /* 0x0000000403198e24 */ /* 0x080fe2000f8e0202 */
[----:B------:R-:W2:Y:S01]  /*0950*/  @!P0 LDG.E.64 R22, desc[UR6][R8.64] ;  /* 0x0000000608168981 */ /* 0x000ea2000c1e1b00 */
[-C--:B------:R-:W-:Y:S02]  /*0960*/  @!P1 IMAD R27, R27, R2.reuse, UR4 ;  /* 0x000000041b1b9e24 */ /* 0x080fe4000f8e0202 */
[-C--:B------:R-:W-:Y:S02]  /*0970*/  @!P2 IMAD R31, R31, R2.reuse, UR4 ;  /* 0x000000041f1fae24 */ /* 0x080fe4000f8e0202 */
[----:B------:R-:W-:Y:S01]  /*0980*/  @!P3 IMAD R33, R33, R2, UR4 ;  /* 0x000000042121be24 */ /* 0x000fe2000f8e0202 */
[----:B------:R-:W1:Y:S08]  /*0990*/  @!P1 LDC.64 R18, c[0x0][0x380] ;  /* 0x0000e000ff129b82 */ /* 0x000e700000000a00 */
[----:B------:R-:W3:Y:S08]  /*09a0*/  @!P2 LDC.64 R20, c[0x0][0x380] ;  /* 0x0000e000ff14ab82 */ /* 0x000ef00000000a00 */
[----:B------:R-:W4:Y:S01]  /*09b0*/  @!P3 LDC.64 R28, c[0x0][0x380] ;  /* 0x0000e000ff1cbb82 */ /* 0x000f220000000a00 */
[----:B0-----:R-:W-:-:S02]  /*09c0*/  @!P0 IMAD.WIDE.U32 R6, R25, 0x8, R6 ;  /* 0x0000000819068825 */ /* 0x001fc400078e0006 */
[----:B------:R-:W5:Y:S04]  /*09d0*/  @!P2 LDG.E.64 R24, desc[UR6][R8.64] ;  /* 0x000000060818a981 */ /* 0x000f68000c1e1b00 */
[----:B------:R-:W2:Y:S01]  /*09e0*/  @!P0 LDG.E.64 R6, desc[UR6][R6.64] ;  /* 0x0000000606068981 */ /* 0x000ea2000c1e1b00 */
[----:B-1----:R-:W-:-:S03]  /*09f0*/  @!P1 IMAD.WIDE.U32 R18, R27, 0x8, R18 ;  /* 0x000000081b129825 */ /* 0x002fc600078e0012 */
[----:B------:R-:W5:Y:S04]  /*0a00*/  @!P1 LDG.E.64 R26, desc[UR6][R8.64] ;  /* 0x00000006081a9981 */ /* 0x000f68000c1e1b00 */
[----:B------:R-:W5:Y:S01]  /*0a10*/  @!P1 LDG.E.64 R18, desc[UR6][R18.64] ;  /* 0x0000000612129981 */ /* 0x000f62000c1e1b00 */
[----:B---3--:R-:W-:-:S03]  /*0a20*/  @!P2 IMAD.WIDE.U32 R20, R31, 0x8, R20 ;  /* 0x000000081f14a825 */ /* 0x008fc600078e0014 */
[----:B------:R-:W3:Y:S04]  /*0a30*/  @!P3 LDG.E.64 R30, desc[UR6][R8.64] ;  /* 0x00000006081eb981 */ /* 0x000ee8000c1e1b00 */
[----:B------:R-:W3:Y:S01]  /*0a40*/  @!P2 LDG.E.64 R20, desc[UR6][R20.64] ;  /* 0x000000061414a981 */ /* 0x000ee2000c1e1b00 */
[----:B----4-:R-:W-:-:S06]  /*0a50*/  @!P3 IMAD.WIDE.U32 R28, R33, 0x8, R28 ;  /* 0x00000008211cb825 */ /* 0x010fcc00078e001c */
[----:B------:R-:W4:Y:S01]  /*0a60*/  @!P3 LDG.E.64 R28, desc[UR6][R28.64] ;  /* 0x000000061c1cb981 */ /* 0x000f22000c1e1b00 */
[----:B--2---:R-:W-:Y:S02]  /*0a70*/  @!P0 DFMA R10, R6, R22, R10 ;  /* 0x00000016060a822b */ /* 0x004fe4000000000a */
[----:B-----5:R-:W-:Y:S02]  /*0a80*/  @!P1 DFMA R12, R26, R18, R12 ;  /* 0x000000121a0c922b */ /* 0x020fe4000000000c */
[----:B---3--:R-:W-:Y:S02]  /*0a90*/  @!P2 DFMA R14, R24, R20, R14 ;  /* 0x00000014180ea22b */ /* 0x008fe4000000000e */
[----:B----4-:R-:W-:-:S11]  /*0aa0*/  @!P3 DFMA R16, R30, R28, R16 ;  /* 0x0000001c1e10b22b */ /* 0x010fd60000000010 */
.L_x_6:
[----:B------:R-:W0:Y:S01]  /*0ab0*/  LDCU UR4, c[0x0][0x398] ;  /* 0x00007300ff0477ac */ /* 0x000e220008000800 */
[C---:B------:R-:W-:Y:S01]  /*0ac0*/  IADD3 R21, PT, PT, R3.reuse, 0x1, RZ ;  /* 0x0000000103157810 */ /* 0x040fe20007ffe0ff */
[C---:B------:R-:W-:Y:S01]  /*0ad0*/  VIADD R23, R3.reuse, 0x2 ;  /* 0x0000000203177836 */ /* 0x040fe20000000000 */
[C---:B------:R-:W-:Y:S02]  /*0ae0*/  IADD3 R4, PT, PT, R3.reuse, 0x3, RZ ;  /* 0x0000000303047810 */ /* 0x040fe40007ffe0ff */
[----:B0-----:R-:W-:Y:S02]  /*0af0*/  ISETP.GE.AND P0, PT, R3, UR4, PT ;  /* 0x0000000403007c0c */ /* 0x001fe4000bf06270 */
[----:B------:R-:W-:Y:S02]  /*0b00*/  ISETP.GE.AND P1, PT, R21, UR4, PT ;  /* 0x0000000415007c0c */ /* 0x000fe4000bf26270 */
[----:B------:R-:W-:Y:S02]  /*0b10*/  ISETP.GE.AND P2, PT, R23, UR4, PT ;  /* 0x0000000417007c0c */ /* 0x000fe4000bf46270 */
[----:B------:R-:W-:-:S02]  /*0b20*/  ISETP.GE.OR P0, PT, R0, R5, P0 ;  /* 0x000000050000720c */ /* 0x000fc40000706670 */
[CC--:B------:R-:W-:Y:S02]  /*0b30*/  ISETP.GE.OR P1, PT, R0.reuse, R5.reuse, P1 ;  /* 0x000000050000720c */ /* 0x0c0fe40000f26670 */
[----:B------:R-:W-:Y:S02]  /*0b40*/  ISETP.GE.OR P2, PT, R0, R5, P2 ;  /* 0x000000050000720c */ /* 0x000fe40001746670 */
[----:B------:R-:W-:-:S04]  /*0b50*/  ISETP.GE.AND P3, PT, R4, UR4, PT ;  /* 0x0000000404007c0c */ /* 0x000fc8000bf66270 */
[----:B------:R-:W-:-:S03]  /*0b60*/  ISETP.GE.OR P3, PT, R0, R5, P3 ;  /* 0x000000050000720c */ /* 0x000fc60001f66670 */
[----:B------:R-:W0:Y:S01]  /*0b70*/  @!P0 LDC.64 R6, c[0x0][0x390] ;  /* 0x0000e400ff068b82 */ /* 0x000e220000000a00 */
[-CC-:B------:R-:W-:Y:S02]  /*0b80*/  @!P0 IMAD R3, R3, R5.reuse, R0.reuse ;  /* 0x0000000503038224 */ /* 0x180fe400078e0200 */
[-CC-:B------:R-:W-:Y:S02]  /*0b90*/  @!P1 IMAD R21, R21, R5.reuse, R0.reuse ;  /* 0x0000000515159224 */ /* 0x180fe400078e0200 */
[----:B------:R-:W-:-:S03]  /*0ba0*/  @!P2 IMAD R23, R23, R5, R0 ;  /* 0x000000051717a224 */ /* 0x000fc600078e0200 */
[----:B------:R-:W1:Y:S08]  /*0bb0*/  @!P1 LDC.64 R8, c[0x0][0x390] ;  /* 0x0000e400ff089b82 */ /* 0x000e700000000a00 */
[----:B------:R-:W2:Y:S01]  /*0bc0*/  @!P2 LDC.64 R18, c[0x0][0x390] ;  /* 0x0000e400ff12ab82 */ /* 0x000ea20000000a00 */
[----:B0-----:R-:W-:-:S05]  /*0bd0*/  @!P0 IMAD.WIDE R2, R3, 0x8, R6 ;  /* 0x0000000803028825 */ /* 0x001fca00078e0206 */
[----:B------:R0:W-:Y:S01]  /*0be0*/  @!P0 STG.E.64 desc[UR6][R2.64], R10 ;  /* 0x0000000a02008986 */ /* 0x0001e2000c101b06 */
[----:B-1----:R-:W-:-:S05]  /*0bf0*/  @!P1 IMAD.WIDE R6, R21, 0x8, R8 ;  /* 0x0000000815069825 */ /* 0x002fca00078e0208 */
[----:B------:R0:W-:Y:S01]  /*0c00*/  @!P1 STG.E.64 desc[UR6][R6.64], R12 ;  /* 0x0000000c06009986 */ /* 0x0001e2000c101b06 */
[----:B--2---:R-:W-:-:S05]  /*0c10*/  @!P2 IMAD.WIDE R8, R23, 0x8, R18 ;  /* 0x000000081708a825 */ /* 0x004fca00078e0212 */
[----:B------:R0:W-:Y:S01]  /*0c20*/  @!P2 STG.E.64 desc[UR6][R8.64], R14 ;  /* 0x0000000e0800a986 */ /* 0x0001e2000c101b06 */
[----:B------:R-:W-:Y:S05]  /*0c30*/  @P3 EXIT ;  /* 0x000000000000394d */ /* 0x000fea0003800000 */
[----:B0-----:R-:W0:Y:S01]  /*0c40*/  LDC.64 R2, c[0x0][0x390] ;  /* 0x0000e400ff027b82 */ /* 0x001e220000000a00 */
[----:B------:R-:W-:-:S04]  /*0c50*/  IMAD R5, R4, R5, R0 ;  /* 0x0000000504057224 */ /* 0x000fc800078e0200 */
[----:B0-----:R-:W-:-:S05]  /*0c60*/  IMAD.WIDE R2, R5, 0x8, R2 ;  /* 0x0000000805027825 */ /* 0x001fca00078e0202 */
[----:B------:R-:W-:Y:S01]  /*0c70*/  STG.E.64 desc[UR6][R2.64], R16 ;  /* 0x0000001002007986 */ /* 0x000fe2000c101b06 */
[----:B------:R-:W-:Y:S05]  /*0c80*/  EXIT ;  /* 0x000000000000794d */ /* 0x000fea0003800000 */
.L_x_5:
[----:B------:R-:W0:Y:S01]  /*0c90*/  LDC R2, c[0x0][0x3a0] ;  /* 0x0000e800ff027b82 */ /* 0x000e220000000800 */
[----:B------:R-:W-:Y:S02]  /*0ca0*/  CS2R R12, SRZ ;  /* 0x00000000000c7805 */ /* 0x000fe4000001ff00 */
[----:B------:R-:W-:Y:S02]  /*0cb0*/  CS2R R10, SRZ ;  /* 0x00000000000a7805 */ /* 0x000fe4000001ff00 */
[----:B------:R-:W-:Y:S02]  /*0cc0*/  CS2R R26, SRZ ;  /* 0x00000000001a7805 */ /* 0x000fe4000001ff00 */
[----:B------:R-:W-:Y:S02]  /*0cd0*/  CS2R R8, SRZ ;  /* 0x0000000000087805 */ /* 0x000fe4000001ff00 */
[----:B0-----:R-:W-:-:S13]  /*0ce0*/  ISETP.GT.AND P0, PT, R2, RZ, PT ;  /* 0x000000ff0200720c */ /* 0x001fda0003f04270 */
[----:B------:R-:W-:Y:S05]  /*0cf0*/  @!P0 BRA `(.L_x_9) ;  /* 0x0000000800688947 */ /* 0x000fea0003800000 */
[----:B------:R-:W-:Y:S01]  /*0d00*/  VIADD R4, R2, 0xffffffff ;  /* 0xffffffff02047836 */ /* 0x000fe20000000000 */
[----:B------:R-:W-:Y:S01]  /*0d10*/  CS2R R12, SRZ ;  /* 0x00000000000c7805 */ /* 0x000fe2000001ff00 */
[----:B------:R-:W-:Y:S01]  /*0d20*/  IMAD R7, R3, R2, RZ ;  /* 0x0000000203077224 */ /* 0x000fe200078e02ff */
[----:B------:R-:W-:Y:S02]  /*0d30*/  CS2R R10, SRZ ;  /* 0x00000000000a7805 */ /* 0x000fe4000001ff00 */
[----:B------:R-:W-:Y:S02]  /*0d40*/  CS2R R26, SRZ ;  /* 0x00000000001a7805 */ /* 0x000fe4000001ff00 */
[----:B------:R-:W-:Y:S02]  /*0d50*/  ISETP.GE.U32.AND P0, PT, R4, 0x3, PT ;  /* 0x000000030400780c */ /* 0x000fe40003f06070 */
[----:B------:R-:W-:Y:S02]  /*0d60*/  CS2R R8, SRZ ;  /* 0x0000000000087805 */ /* 0x000fe4000001ff00 */
[----:B------:R-:W-:-:S09]  /*0d70*/  MOV R4, RZ ;  /* 0x000000ff00047202 */ /* 0x000fd20000000f00 */
[----:B------:R-:W-:Y:S05]  /*0d80*/  @!P0 BRA `(.L_x_10) ;  /* 0x0000000400048947 */ /* 0x000fea0003800000 */
[C---:B------:R-:W-:Y:S01]  /*0d90*/  IADD3 R15, PT, PT, R3.reuse, 0x3, RZ ;  /* 0x00000003030f7810 */ /* 0x040fe20007ffe0ff */
[C---:B------:R-:W-:Y:S01]  /*0da0*/  VIADD R35, R3.reuse, 0x2 ;  /* 0x0000000203237836 */ /* 0x040fe20000000000 */
[----:B------:R-:W-:Y:S01]  /*0db0*/  LOP3.LUT R32, R2, 0x7ffffffc, RZ, 0xc0, !PT ;  /* 0x7ffffffc02207812 */ /* 0x000fe200078ec0ff */
[----:B------:R-:W-:Y:S01]  /*0dc0*/  IMAD.MOV.U32 R37, RZ, RZ, R7 ;  /* 0x000000ffff257224 */ /* 0x000fe200078e0007 */
[----:B------:R-:W-:Y:S01]  /*0dd0*/  MOV R4, R0 ;  /* 0x0000000000047202 */ /* 0x000fe20000000f00 */
[-C--:B------:R-:W-:Y:S01]  /*0de0*/  IMAD R33, R3, R2.reuse, R2 ;  /* 0x0000000203217224 */ /* 0x080fe200078e0202 */
[----:B------:R-:W-:Y:S01]  /*0df0*/  CS2R R12, SRZ ;  /* 0x00000000000c7805 */ /* 0x000fe2000001ff00 */
[-C--:B------:R-:W-:Y:S02]  /*0e00*/  IMAD R35, R35, R2.reuse, RZ ;  /* 0x0000000223237224 */ /* 0x080fe400078e02ff */
[----:B------:R-:W-:Y:S02]  /*0e10*/  IMAD R34, R15, R2, RZ ;  /* 0x000000020f227224 */ /* 0x000fe400078e02ff */
[----:B------:R-:W-:-:S07]  /*0e20*/  IMAD.MOV R6, RZ, RZ, -R32 ;  /* 0x000000ffff067224 */ /* 0x000fce00078e0a20 */
.L_x_11:
[----:B------:R-:W0:Y:S08]  /*0e30*/  LDC.64 R18, c[0x0][0x388] ;  /* 0x0000e200ff127b82 */ /* 0x000e300000000a00 */
[----:B------:R-:W1:Y:S01]  /*0e40*/  LDC.64 R14, c[0x0][0x380] ;  /* 0x0000e000ff0e7b82 */ /* 0x000e620000000a00 */
[----:B0-----:R-:W-:-:S05]  /*0e50*/  IMAD.WIDE R18, R4, 0x8, R18 ;  /* 0x0000000804127825 */ /* 0x001fca00078e0212 */
[----:B------:R-:W2:Y:S01]  /*0e60*/  LDG.E.64 R16, desc[UR6][R18.64] ;  /* 0x0000000612107981 */ /* 0x000ea2000c1e1b00 */
[----:B-1----:R-:W-:-:S05]  /*0e70*/  IMAD.WIDE.U32 R24, R37, 0x8, R14 ;  /* 0x0000000825187825 */ /* 0x002fca00078e000e */
[----:B------:R-:W2:Y:S01]  /*0e80*/  LDG.E.64 R30, desc[UR6][R24.64] ;  /* 0x00000006181e7981 */ /* 0x000ea2000c1e1b00 */
[----:B------:R-:W-:-:S03]  /*0e90*/  IMAD.WIDE R20, R5, 0x8, R18 ;  /* 0x0000000805147825 */ /* 0x000fc600078e0212 */
[----:B------:R-:W3:Y:S04]  /*0ea0*/  LDG.E.64 R28, desc[UR6][R24.64+0x10] ;  /* 0x00001006181c7981 */ /* 0x000ee8000c1e1b00 */
[----:B------:R-:W4:Y:S01]  /*0eb0*/  LDG.E.64 R18, desc[UR6][R20.64] ;  /* 0x0000000614127981 */ /* 0x000f22000c1e1b00 */
[----:B------:R-:W-:-:S05]  /*0ec0*/  IMAD.WIDE R22, R5, 0x8, R20 ;  /* 0x0000000805167825 */ /* 0x000fca00078e0214 */
[----:B------:R0:W3:Y:S01]  /*0ed0*/  LDG.E.64 R20, desc[UR6][R22.64] ;  /* 0x0000000616147981 */ /* 0x0000e2000c1e1b00 */
[----:B--2---:R-:W-:-:S03]  /*0ee0*/  DFMA R30, R16, R30, R8 ;  /* 0x0000001e101e722b */ /* 0x004fc60000000008 */
[----:B------:R-:W4:Y:S01]  /*0ef0*/  LDG.E.64 R8, desc[UR6][R24.64+0x8] ;  /* 0x0000080618087981 */ /* 0x000f22000c1e1b00 */
[----:B0-----:R-:W-:-:S06]  /*0f00*/  IMAD.WIDE R22, R5, 0x8, R22 ;  /* 0x0000000805167825 */ /* 0x001fcc00078e0216 */
[----:B------:R-:W2:Y:S01]  /*0f10*/  LDG.E.64 R22, desc[UR6][R22.64] ;  /* 0x0000000616167981 */ /* 0x000ea2000c1e1b00 */
[----:B----4-:R-:W-:Y:S01]  /*0f20*/  DFMA R8, R18, R8, R30 ;  /* 0x000000081208722b */ /* 0x010fe2000000001e */
[----:B------:R-:W-:-:S07]  /*0f30*/  IMAD.WIDE.U32 R30, R33, 0x8, R14 ;  /* 0x00000008211e7825 */ /* 0x000fce00078e000e */
[----:B---3--:R-:W-:Y:S02]  /*0f40*/  DFMA R28, R20, R28, R8 ;  /* 0x0000001c141c722b */ /* 0x008fe40000000008 */
[----:B------:R-:W2:Y:S04]  /*0f50*/  LDG.E.64 R8, desc[UR6][R24.64+0x18] ;  /* 0x0000180618087981 */ /* 0x000ea8000c1e1b00 */
[----:B------:R-:W3:Y:S02]  /*0f60*/  LDG.E.64 R24, desc[UR6][R30.64] ;  /* 0x000000061e187981 */ /* 0x000ee4000c1e1b00 */
[----:B--2---:R-:W-:Y:S02]  /*0f70*/  DFMA R8, R22, R8, R28 ;  /* 0x000000081608722b */ /* 0x004fe4000000001c */
[----:B------:R-:W2:Y:S01]  /*0f80*/  LDG.E.64 R28, desc[UR6][R30.64+0x10] ;  /* 0x000010061e1c7981 */ /* 0x000ea2000c1e1b00 */
[----:B---3--:R-:W-:-:S03]  /*0f90*/  DFMA R24, R16, R24, R26 ;  /* 0x000000181018722b */ /* 0x008fc6000000001a */
[----:B------:R-:W3:Y:S04]  /*0fa0*/  LDG.E.64 R26, desc[UR6][R30.64+0x8] ;  /* 0x000008061e1a7981 */ /* 0x000ee8000c1e1b00 */
[----:B------:R-:W4:Y:S01]  /*0fb0*/  LDG.E.64 R30, desc[UR6][R30.64+0x18] ;  /* 0x000018061e1e7981 */ /* 0x000f22000c1e1b00 */
[----:B---3--:R-:W-:Y:S01]  /*0fc0*/  DFMA R26, R18, R26, R24 ;  /* 0x0000001a121a722b */ /* 0x008fe20000000018 */
[----:B------:R-:W-:-:S07]  /*0fd0*/  IMAD.WIDE.U32 R24, R35, 0x8, R14 ;  /* 0x0000000823187825 */ /* 0x000fce00078e000e */
[----:B--2---:R-:W-:Y:S01]  /*0fe0*/  DFMA R26, R20, R28, R26 ;  /* 0x0000001c141a722b */ /* 0x004fe2000000001a */
[----:B------:R-:W-:-:S05]  /*0ff0*/  IMAD.WIDE.U32 R28, R34, 0x8, R14 ;  /* 0x00000008221c7825 */ /* 0x000fca00078e000e */
[----:B------:R-:W2:Y:S02]  /*1000*/  LDG.E.64 R14, desc[UR6][R28.64] ;  /* 0x000000061c0e7981 */ /* 0x000ea4000c1e1b00 */
[----:B----4-:R-:W-:Y:S02]  /*1010*/  DFMA R26, R22, R30, R26 ;  /* 0x0000001e161a722b */ /* 0x010fe4000000001a */
[----:B------:R-:W3:Y:S01]  /*1020*/  LDG.E.64 R30, desc[UR6][R24.64] ;  /* 0x00000006181e7981 */ /* 0x000ee2000c1e1b00 */
[----:B--2---:R-:W-:-:S03]  /*1030*/  DFMA R14, R16, R14, R12 ;  /* 0x0000000e100e722b */ /* 0x004fc6000000000c */
[----:B------:R-:W2:Y:S01]  /*1040*/  LDG.E.64 R12, desc[UR6][R28.64+0x8] ;  /* 0x000008061c0c7981 */ /* 0x000ea2000c1e1b00 */
[----:B---3--:R-:W-:-:S03]  /*1050*/  DFMA R10, R16, R30, R10 ;  /* 0x0000001e100a722b */ /* 0x008fc6000000000a */
[----:B------:R-:W3:Y:S04]  /*1060*/  LDG.E.64 R16, desc[UR6][R24.64+0x8] ;  /* 0x0000080618107981 */ /* 0x000ee8000c1e1b00 */
[----:B------:R-:W4:Y:S01]  /*1070*/  LDG.E.64 R30, desc[UR6][R24.64+0x18] ;  /* 0x00001806181e7981 */ /* 0x000f22000c1e1b00 */
[----:B------:R-:W-:Y:S01]  /*1080*/  IADD3 R6, PT, PT, R6, 0x4, RZ ;  /* 0x0000000406067810 */ /* 0x000fe20007ffe0ff */
[C---:B---3--:R-:W-:Y:S02]  /*1090*/  DFMA R10, R18.reuse, R16, R10 ;  /* 0x00000010120a722b */ /* 0x048fe4000000000a */
[----:B--2---:R-:W-:Y:S01]  /*10a0*/  DFMA R18, R18, R12, R14 ;  /* 0x0000000c1212722b */ /* 0x004fe2000000000e */
[----:B------:R-:W2:Y:S04]  /*10b0*/  LDG.E.64 R16, desc[UR6][R28.64+0x18] ;  /* 0x000018061c107981 */ /* 0x000ea8000c1e1b00 */
[----:B------:R-:W3:Y:S04]  /*10c0*/  LDG.E.64 R14, desc[UR6][R24.64+0x10] ;  /* 0x00001006180e7981 */ /* 0x000ee8000c1e1b00 */
[----:B------:R-:W5:Y:S01]  /*10d0*/  LDG.E.64 R12, desc[UR6][R28.64+0x10] ;  /* 0x000010061c0c7981 */ /* 0x000f62000c1e1b00 */
[----:B------:R-:W-:Y:S01]  /*10e0*/  ISETP.NE.AND P0, PT, R6, RZ, PT ;  /* 0x000000ff0600720c */ /* 0x000fe20003f05270 */
[----:B------:R-:W-:Y:S01]  /*10f0*/  IMAD R4, R5, 0x4, R4 ;  /* 0x0000000405047824 */ /* 0x000fe200078e0204 */
[----:B------:R-:W-:Y:S01]  /*1100*/  IADD3 R37, PT, PT, R37, 0x4, RZ ;  /* 0x0000000425257810 */ /* 0x000fe20007ffe0ff */
[----:B------:R-:W-:Y:S01]  /*1110*/  VIADD R33, R33, 0x4 ;  /* 0x0000000421217836 */ /* 0x000fe20000000000 */
[----:B------:R-:W-:Y:S01]  /*1120*/  IADD3 R35, PT, PT, R35, 0x4, RZ ;  /* 0x0000000423237810 */ /* 0x000fe20007ffe0ff */
[----:B------:R-:W-:Y:S01]  /*1130*/  VIADD R34, R34, 0x4 ;  /* 0x0000000422227836 */ /* 0x000fe20000000000 */
[----:B---3--:R-:W-:-:S02]  /*1140*/  DFMA R10, R20, R14, R10 ;  /* 0x0000000e140a722b */ /* 0x008fc4000000000a */
[----:B-----5:R-:W-:-:S06]  /*1150*/  DFMA R12, R20, R12, R18 ;  /* 0x0000000c140c722b */ /* 0x020fcc0000000012 */
[C---:B----4-:R-:W-:Y:S02]  /*1160*/  DFMA R10, R22.reuse, R30, R10 ;  /* 0x0000001e160a722b */ /* 0x050fe4000000000a */
[----:B--2---:R-:W-:Y:S01]  /*1170*/  DFMA R12, R22, R16, R12 ;  /* 0x00000010160c722b */ /* 0x004fe2000000000c */
[----:B------:R-:W-:Y:S10]  /*1180*/  @P0 BRA `(.L_x_11) ;  /* 0xfffffffc00280947 */ /* 0x000ff4000383ffff */
[----:B------:R-:W-:-:S07]  /*1190*/  MOV R4, R32 ;  /* 0x0000002000047202 */ /* 0x000fce0000000f00 */
.L_x_10:
[----:B------:R-:W-:-:S13]  /*11a0*/  LOP3.LUT P0, R6, R2, 0x3, RZ, 0xc0, !PT ;  /* 0x0000000302067812 */ /* 0x000fda000780c0ff */
[----:B------:R-:W-:Y:S05]  /*11b0*/  @!P0 BRA `(.L_x_9) ;  /* 0x0000000400388947 */ /* 0x000fea0003800000 */
[----:B------:R-:W-:Y:S02]  /*11c0*/  ISETP.NE.AND P1, PT, R6, 0x1, PT ;  /* 0x000000010600780c */ /* 0x000fe40003f25270 */
[----:B------:R-:W-:-:S04]  /*11d0*/  LOP3.LUT R14, R2, 0x1, RZ, 0xc0, !PT ;  /* 0x00000001020e7812 */ /* 0x000fc800078ec0ff */
[----:B------:R-:W-:-:S07]  /*11e0*/  ISETP.NE.U32.AND P0, PT, R14, 0x1, PT ;  /* 0x000000010e00780c */ /* 0x000fce0003f05070 */
[----:B------:R-:W-:Y:S06]  /*11f0*/  @!P1 BRA `(.L_x_12) ;  /* 0x0000000000d09947 */ /* 0x000fec0003800000 */
[----:B------:R-:W0:Y:S01]  /*1200*/  LDC.64 R24, c[0x0][0x380] ;  /* 0x0000e000ff187b82 */ /* 0x000e220000000a00 */
[C---:B------:R-:W-:Y:S01]  /*1210*/  IMAD.IADD R23, R4.reuse, 0x1, R7 ;  /* 0x0000000104177824 */ /* 0x040fe200078e0207 */
[----:B------:R-:W1:Y:S01]  /*1220*/  LDCU.64 UR4, c[0x0][0x380] ;  /* 0x00007000ff0477ac */ /* 0x000e620008000a00 */
[----:B------:R-:W-:-:S05]  /*1230*/  IMAD R15, R4, R5, R0 ;  /* 0x00000005040f7224 */ /* 0x000fca00078e0200 */
[----:B------:R-:W2:Y:S01]  /*1240*/  LDC.64 R18, c[0x0][0x388] ;  /* 0x0000e200ff127b82 */ /* 0x000ea20000000a00 */
[----:B0-----:R-:W-:-:S06]  /*1250*/  IMAD.WIDE.U32 R20, R23, 0x8, R24 ;  /* 0x0000000817147825 */ /* 0x001fcc00078e0018 */
[----:B------:R-:W3:Y:S01]  /*1260*/  LDG.E.64 R20, desc[UR6][R20.64] ;  /* 0x0000000614147981 */ /* 0x000ee2000c1e1b00 */
[----:B--2---:R-:W-:-:S05]  /*1270*/  IMAD.WIDE R18, R15, 0x8, R18 ;  /* 0x000000080f127825 */ /* 0x004fca00078e0212 */
[----:B------:R0:W3:Y:S01]  /*1280*/  LDG.E.64 R16, desc[UR6][R18.64] ;  /* 0x0000000612107981 */ /* 0x0000e2000c1e1b00 */
[----:B------:R-:W-:Y:S01]  /*1290*/  IADD3 R6, P1, PT, R4, R7, RZ ;  /* 0x0000000704067210 */ /* 0x000fe20007f3e0ff */
[----:B------:R-:W-:Y:S01]  /*12a0*/  IMAD.IADD R35, R7, 0x1, R2 ;  /* 0x0000000107237824 */ /* 0x000fe200078e0202 */
[----:B------:R-:W-:-:S03]  /*12b0*/  IADD3 R31, PT, PT, R23, R2, RZ ;  /* 0x00000002171f7210 */ /* 0x000fc60007ffe0ff */
[----:B------:R-:W-:Y:S01]  /*12c0*/  IMAD.X R15, RZ, RZ, RZ, P1 ;  /* 0x000000ffff0f7224 */ /* 0x000fe200008e06ff */
[-C--:B------:R-:W-:Y:S01]  /*12d0*/  IADD3 R29, PT, PT, R31, R2.reuse, RZ ;  /* 0x000000021f1d7210 */ /* 0x080fe20007ffe0ff */
[----:B------:R-:W-:Y:S01]  /*12e0*/  IMAD.IADD R23, R35, 0x1, R2 ;  /* 0x0000000123177824 */ /* 0x000fe200078e0202 */
[C---:B-1----:R-:W-:Y:S02]  /*12f0*/  LEA R14, P1, R6.reuse, UR4, 0x3 ;  /* 0x00000004060e7c11 */ /* 0x042fe4000f8218ff */
[----:B------:R-:W-:Y:S02]  /*1300*/  IADD3 R33, PT, PT, R29, R2, RZ ;  /* 0x000000021d217210 */ /* 0x000fe40007ffe0ff */
[----:B------:R-:W-:Y:S02]  /*1310*/  LEA.HI.X R15, R6, UR5, R15, 0x3, P1 ;  /* 0x00000005060f7c11 */ /* 0x000fe400088f1c0f */
[----:B------:R-:W-:Y:S01]  /*1320*/  IADD3 R6, P1, PT, R4, R35, RZ ;  /* 0x0000002304067210 */ /* 0x000fe20007f3e0ff */
[----:B------:R-:W-:-:S03]  /*1330*/  IMAD.WIDE.U32 R30, R31, 0x8, R24 ;  /* 0x000000081f1e7825 */ /* 0x000fc600078e0018 */
[----:B------:R-:W2:Y:S01]  /*1340*/  LDG.E.64 R14, desc[UR6][R14.64+0x8] ;  /* 0x000008060e0e7981 */ /* 0x000ea2000c1e1b00 */
[----:B------:R-:W-:-:S03]  /*1350*/  IMAD.WIDE.U32 R28, R29, 0x8, R24 ;  /* 0x000000081d1c7825 */ /* 0x000fc600078e0018 */
[----:B------:R-:W4:Y:S01]  /*1360*/  LDG.E.64 R30, desc[UR6][R30.64] ;  /* 0x000000061e1e7981 */ /* 0x000f22000c1e1b00 */
[----:B------:R-:W-:-:S03]  /*1370*/  IMAD.WIDE.U32 R24, R33, 0x8, R24 ;  /* 0x0000000821187825 */ /* 0x000fc600078e0018 */
[----:B------:R-:W5:Y:S01]  /*1380*/  LDG.E.64 R28, desc[UR6][R28.64] ;  /* 0x000000061c1c7981 */ /* 0x000f62000c1e1b00 */
[----:B------:R-:W-:Y:S01]  /*1390*/  IMAD.X R33, RZ, RZ, RZ, P1 ;  /* 0x000000ffff217224 */ /* 0x000fe200008e06ff */
[C---:B------:R-:W-:Y:S02]  /*13a0*/  LEA R32, P1, R6.reuse, UR4, 0x3 ;  /* 0x0000000406207c11 */ /* 0x040fe4000f8218ff */
[----:B------:R-:W2:Y:S02]  /*13b0*/  LDG.E.64 R24, desc[UR6][R24.64] ;  /* 0x0000000618187981 */ /* 0x000ea4000c1e1b00 */
[----:B------:R-:W-:Y:S01]  /*13c0*/  LEA.HI.X R33, R6, UR5, R33, 0x3, P1 ;  /* 0x0000000506217c11 */ /* 0x000fe200088f1c21 */
[----:B0-----:R-:W-:-:S05]  /*13d0*/  IMAD.WIDE R18, R5, 0x8, R18 ;  /* 0x0000000805127825 */ /* 0x001fca00078e0212 */
[----:B------:R-:W2:Y:S04]  /*13e0*/  LDG.E.64 R32, desc[UR6][R32.64+0x8] ;  /* 0x0000080620207981 */ /* 0x000ea8000c1e1b00 */
[----:B------:R-:W2:Y:S01]  /*13f0*/  LDG.E.64 R18, desc[UR6][R18.64] ;  /* 0x0000000612127981 */ /* 0x000ea2000c1e1b00 */
[----:B---3--:R-:W-:Y:S01]  /*1400*/  DFMA R8, R16, R20, R8 ;  /* 0x000000141008722b */ /* 0x008fe20000000008 */
[----:B------:R-:W-:Y:S02]  /*1410*/  IADD3 R21, PT, PT, R23, R2, RZ ;  /* 0x0000000217157210 */ /* 0x000fe40007ffe0ff */
[C---:B------:R-:W-:Y:S02]  /*1420*/  IADD3 R23, P2, PT, R4.reuse, R23, RZ ;  /* 0x0000001704177210 */ /* 0x040fe40007f5e0ff */
[----:B------:R-:W-:-:S02]  /*1430*/  IADD3 R21, P3, PT, R4, R21, RZ ;  /* 0x0000001504157210 */ /* 0x000fc40007f7e0ff */
[----:B------:R-:W-:Y:S02]  /*1440*/  IADD3.X R20, PT, PT, RZ, RZ, RZ, P2, !PT ;  /* 0x000000ffff147210 */ /* 0x000fe400017fe4ff */
[----:B------:R-:W-:Y:S01]  /*1450*/  LEA R22, P2, R23, UR4, 0x3 ;  /* 0x0000000417167c11 */ /* 0x000fe2000f8418ff */
[----:B------:R-:W-:-:S03]  /*1460*/  IMAD.X R6, RZ, RZ, RZ, P3 ;  /* 0x000000ffff067224 */ /* 0x000fc600018e06ff */
[----:B------:R-:W-:Y:S02]  /*1470*/  LEA.HI.X R23, R23, UR5, R20, 0x3, P2 ;  /* 0x0000000517177c11 */ /* 0x000fe400090f1c14 */
[----:B------:R-:W-:-:S04]  /*1480*/  LEA R20, P1, R21, UR4, 0x3 ;  /* 0x0000000415147c11 */ /* 0x000fc8000f8218ff */
[----:B------:R-:W-:Y:S01]  /*1490*/  LEA.HI.X R21, R21, UR5, R6, 0x3, P1 ;  /* 0x0000000515157c11 */ /* 0x000fe200088f1c06 */
[----:B------:R-:W3:Y:S05]  /*14a0*/  LDG.E.64 R22, desc[UR6][R22.64+0x8] ;  /* 0x0000080616167981 */ /* 0x000eea000c1e1b00 */
[----:B------:R-:W3:Y:S01]  /*14b0*/  LDG.E.64 R20, desc[UR6][R20.64+0x8] ;  /* 0x0000080614147981 */ /* 0x000ee2000c1e1b00 */
[C---:B----4-:R-:W-:Y:S02]  /*14c0*/  DFMA R26, R16.reuse, R30, R26 ;  /* 0x0000001e101a722b */ /* 0x050fe4000000001a */
[C---:B-----5:R-:W-:Y:S02]  /*14d0*/  DFMA R10, R16.reuse, R28, R10 ;  /* 0x0000001c100a722b */ /* 0x060fe4000000000a */
[----:B--2---:R-:W-:Y:S01]  /*14e0*/  DFMA R12, R16, R24, R12 ;  /* 0x00000018100c722b */ /* 0x004fe2000000000c */
[----:B------:R-:W-:-:S03]  /*14f0*/  IADD3 R4, PT, PT, R4, 0x2, RZ ;  /* 0x0000000204047810 */ /* 0x000fc60007ffe0ff */
[C---:B------:R-:W-:Y:S02]  /*1500*/  DFMA R26, R18.reuse, R32, R26 ;  /* 0x00000020121a722b */ /* 0x040fe4000000001a */
[C---:B------:R-:W-:Y:S02]  /*1510*/  DFMA R8, R18.reuse, R14, R8 ;  /* 0x0000000e1208722b */ /* 0x040fe40000000008 */
[C---:B---3--:R-:W-:Y:S02]  /*1520*/  DFMA R10, R18.reuse, R22, R10 ;  /* 0x00000016120a722b */ /* 0x048fe4000000000a */
[----:B------:R-:W-:-:S11]  /*1530*/  DFMA R12, R18, R20, R12 ;  /* 0x00000014120c722b */ /* 0x000fd6000000000c */
.L_x_12:
[----:B------:R-:W-:Y:S05]  /*1540*/  @P0 BRA `(.L_x_9) ;  /* 0x0000000000540947 */ /* 0x000fea0003800000 */
[----:B------:R-:W0:Y:S01]  /*1550*/  LDC.64 R16, c[0x0][0x388] ;  /* 0x0000e200ff107b82 */ /* 0x000e220000000a00 */
[----:B------:R-:W-:Y:S02]  /*1560*/  IMAD.IADD R19, R7, 0x1, R4 ;  /* 0x0000000107137824 */ /* 0x000fe400078e0204 */
[----:B------:R-:W-:-:S03]  /*1570*/  IMAD R7, R4, R5, R0 ;  /* 0x0000000504077224 */ /* 0x000fc600078e0200 */
[----:B------:R-:W-:Y:S02]  /*1580*/  IADD3 R21, PT, PT, R19, R2, RZ ;  /* 0x0000000213157210 */ /* 0x000fe40007ffe0ff */
[----:B------:R-:W1:Y:S03]  /*1590*/  LDC.64 R14, c[0x0][0x380] ;  /* 0x0000e000ff0e7b82 */ /* 0x000e660000000a00 */
[----:B------:R-:W-:-:S05]  /*15a0*/  IMAD.IADD R23, R21, 0x1, R2 ;  /* 0x0000000115177824 */ /* 0x000fca00078e0202 */
[----:B------:R-:W-:Y:S01]  /*15b0*/  IADD3 R25, PT, PT, R23, R2, RZ ;  /* 0x0000000217197210 */ /* 0x000fe20007ffe0ff */
[----:B0-----:R-:W-:-:S06]  /*15c0*/  IMAD.WIDE R6, R7, 0x8, R16 ;  /* 0x0000000807067825 */ /* 0x001fcc00078e0210 */
[----:B------:R-:W2:Y:S01]  /*15d0*/  LDG.E.64 R6, desc[UR6][R6.64] ;  /* 0x0000000606067981 */ /* 0x000ea2000c1e1b00 */
[----:B-1----:R-:W-:-:S04]  /*15e0*/  IMAD.WIDE.U32 R16, R19, 0x8, R14 ;  /* 0x0000000813107825 */ /* 0x002fc800078e000e */
[--C-:B------:R-:W-:Y:S02]  /*15f0*/  IMAD.WIDE.U32 R18, R21, 0x8, R14.reuse ;  /* 0x0000000815127825 */ /* 0x100fe400078e000e */
[----:B------:R-:W2:Y:S02]  /*1600*/  LDG.E.64 R16, desc[UR6][R16.64] ;  /* 0x0000000610107981 */ /* 0x000ea4000c1e1b00 */
[--C-:B------:R-:W-:Y:S02]  /*1610*/  IMAD.WIDE.U32 R20, R23, 0x8, R14.reuse ;  /* 0x0000000817147825 */ /* 0x100fe400078e000e */
[----:B------:R-:W3:Y:S02]  /*1620*/  LDG.E.64 R18, desc[UR6][R18.64] ;  /* 0x0000000612127981 */ /* 0x000ee4000c1e1b00 */
[----:B------:R-:W-:Y:S02]  /*1630*/  IMAD.WIDE.U32 R14, R25, 0x8, R14 ;  /* 0x00000008190e7825 */ /* 0x000fe400078e000e */
[----:B------:R-:W4:Y:S04]  /*1640*/  LDG.E.64 R20, desc[UR6][R20.64] ;  /* 0x0000000614147981 */ /* 0x000f28000c1e1b00 */
[----:B------:R-:W5:Y:S01]  /*1650*/  LDG.E.64 R14, desc[UR6][R14.64] ;  /* 0x000000060e0e7981 */ /* 0x000f62000c1e1b00 */
[----:B--2---:R-:W-:-:S02]  /*1660*/  DFMA R8, R6, R16, R8 ;  /* 0x000000100608722b */ /* 0x004fc40000000008 */
[C---:B---3--:R-:W-:Y:S02]  /*1670*/  DFMA R26, R6.reuse, R18, R26 ;  /* 0x00000012061a722b */ /* 0x048fe4000000001a */
[C---:B----4-:R-:W-:Y:S02]  /*1680*/  DFMA R10, R6.reuse, R20, R10 ;  /* 0x00000014060a722b */ /* 0x050fe4000000000a */
[----:B-----5:R-:W-:-:S11]  /*1690*/  DFMA R12, R6, R14, R12 ;  /* 0x0000000e060c722b */ /* 0x020fd6000000000c */
.L_x_9:
[----:B------:R-:W0:Y:S01]  /*16a0*/  LDC.64 R6, c[0x0][0x390] ;  /* 0x0000e400ff067b82 */ /* 0x000e220000000a00 */
[----:B------:R-:W-:-:S04]  /*16b0*/  IMAD R15, R3, R5, R0 ;  /* 0x00000005030f7224 */ /* 0x000fc800078e0200 */
[----:B0-----:R-:W-:-:S05]  /*16c0*/  IMAD.WIDE R14, R15, 0x8, R6 ;  /* 0x000000080f0e7825 */ /* 0x001fca00078e0206 */
[----:B------:R-:W-:Y:S01]  /*16d0*/  STG.E.64 desc[UR6][R14.64], R8 ;  /* 0x000000080e007986 */ /* 0x000fe2000c101b06 */
[----:B------:R-:W-:-:S05]  /*16e0*/  IMAD.WIDE R2, R5, 0x8, R14 ;  /* 0x0000000805027825 */ /* 0x000fca00078e020e */
[----:B------:R-:W-:Y:S01]  /*16f0*/  STG.E.64 desc[UR6][R2.64], R26 ;  /* 0x0000001a02007986 */ /* 0x000fe2000c101b06 */
[----:B------:R-:W-:-:S05]  /*1700*/  IMAD.WIDE R6, R5, 0x8, R2 ;  /* 0x0000000805067825 */ /* 0x000fca00078e0202 */
[----:B------:R-:W-:Y:S01]  /*1710*/  STG.E.64 desc[UR6][R6.64], R10 ;  /* 0x0000000a06007986 */ /* 0x000fe2000c101b06 */
[----:B------:R-:W-:-:S05]  /*1720*/  IMAD.WIDE R4, R5, 0x8, R6 ;  /* 0x0000000805047825 */ /* 0x000fca00078e0206 */
[----:B------:R-:W-:Y:S01]  /*1730*/  STG.E.64 desc[UR6][R4.64], R12 ;  /* 0x0000000c04007986 */ /* 0x000fe2000c101b06 */
[----:B------:R-:W-:Y:S05]  /*1740*/  EXIT ;  /* 0x000000000000794d */ /* 0x000fea0003800000 */
.L_x_13:
        /* <DEDUP_REMOVED lines=11> */
.L_x_46:


//--------------------- .text._Z19matmult_kernel_gpu3PdS_S_iii --------------------------
	.section	.text._Z19matmult_kernel_gpu3PdS_S_iii,"ax",@progbits
	.align	128
        .global         _Z19matmult_kernel_gpu3PdS_S_iii
        .type           _Z19matmult_kernel_gpu3PdS_S_iii,@function
        .size           _Z19matmult_kernel_gpu3PdS_S_iii,(.L_x_47 - _Z19matmult_kernel_gpu3PdS_S_iii)
        .other          _Z19matmult_kernel_gpu3PdS_S_iii,@"STO_CUDA_ENTRY STV_DEFAULT"
_Z19matmult_kernel_gpu3PdS_S_iii:
.text._Z19matmult_kernel_gpu3PdS_S_iii:
        /* <DEDUP_REMOVED lines=10> */
[----:B-1----:R-:W-:-:S04]  /*00a0*/  UIADD3 UR4, UPT, UPT, UR8, -0x2, URZ ;  /* 0xfffffffe08047890 */ /* 0x002fc8000fffe0ff */
[----:B------:R-:W-:-:S04]  /*00b0*/  SHF.L.U32 R3, R3, 0x1, RZ ;  /* 0x0000000103037819 */ /* 0x000fc800000006ff */
[----:B------:R-:W-:Y:S01]  /*00c0*/  ISETP.LT.AND P1, PT, R3, UR4, PT ;  /* 0x0000000403007c0c */ /* 0x000fe2000bf21270 */
[----:B--2---:R-:W-:Y:S02]  /*00d0*/  IMAD R0, R2, UR5, R5 ;  /* 0x0000000502007c24 */ /* 0x004fe4000f8e0205 */
[----:B------:R-:W-:-:S05]  /*00e0*/  IMAD.U32 R5, RZ, RZ, UR9 ;  /* 0x00000009ff057e24 */ /* 0x000fca000f8e00ff */
[----:B------:R-:W-:-:S13]  /*00f0*/  ISETP.GE.AND P0, PT, R0, R5, PT ;  /* 0x000000050000720c */ /* 0x000fda0003f06270 */
[----:B---3--:R-:W-:Y:S05]  /*0100*/  @!P0 BRA P1, `(.L_x_14) ;  /* 0x0000000800948947 */ /* 0x008fea0000800000 */
[----:B------:R-:W0:Y:S01]  /*0110*/  LDCU UR5, c[0x0][0x3a0] ;  /* 0x00007400ff0577ac */ /* 0x000e220008000800 */
[----:B------:R-:W-:Y:S02]  /*0120*/  CS2R R8, SRZ ;  /* 0x0000000000087805 */ /* 0x000fe4000001ff00 */
[----:B------:R-:W-:Y:S01]  /*0130*/  CS2R R6, SRZ ;  /* 0x0000000000067805 */ /* 0x000fe2000001ff00 */
[----:B0-----:R-:W-:-:S09]  /*0140*/  UISETP.GT.AND UP0, UPT, UR5, URZ, UPT ;  /* 0x000000ff0500728c */ /* 0x001fd2000bf04270 */
[----:B------:R-:W-:Y:S05]  /*0150*/  BRA.U !UP0, `(.L_x_15) ;  /* 0x0000000908407547 */ /* 0x000fea000b800000 */
[----:B------:R-:W-:Y:S01]  /*0160*/  UIADD3 UR4, UPT, UPT, UR5, -0x1, URZ ;  /* 0xffffffff05047890 */ /* 0x000fe2000fffe0ff */
[----:B------:R-:W-:Y:S02]  /*0170*/  CS2R R8, SRZ ;  /* 0x0000000000087805 */ /* 0x000fe4000001ff00 */
[----:B------:R-:W-:Y:S01]  /*0180*/  CS2R R6, SRZ ;  /* 0x0000000000067805 */ /* 0x000fe2000001ff00 */
[----:B------:R-:W-:-:S03]  /*0190*/  UISETP.GE.U32.AND UP0, UPT, UR4, 0x3, UPT ;  /* 0x000000030400788c */ /* 0x000fc6000bf06070 */
[----:B------:R-:W-:-:S06]  /*01a0*/  UMOV UR4, URZ ;  /* 0x000000ff00047c82 */ /* 0x000fcc0008000000 */
[----:B------:R-:W-:Y:S05]  /*01b0*/  BRA.U !UP0, `(.L_x_16) ;  /* 0x0000000508107547 */ /* 0x000fea000b800000 */
[----:B------:R-:W0:Y:S01]  /*01c0*/  LDC.64 R4, c[0x0][0x380] ;  /* 0x0000e000ff047b82 */ /* 0x000e220000000a00 */
[C---:B------:R-:W-:Y:S01]  /*01d0*/  IMAD R28, R3.reuse, UR5, RZ ;  /* 0x00000005031c7c24 */ /* 0x040fe2000f8e02ff */
[----:B------:R-:W-:Y:S01]  /*01e0*/  ULOP3.LUT UR4, UR5, 0x7ffffffc, URZ, 0xc0, !UPT ;  /* 0x7ffffffc05047892 */ /* 0x000fe2000f8ec0ff */
[----:B------:R-:W-:-:S03]  /*01f0*/  VIADD R10, R3, 0x1 ;  /* 0x00000001030a7836 */ /* 0x000fc60000000000 */
[----:B------:R-:W-:Y:S01]  /*0200*/  IADD3 R2, PT, PT, R28, UR5, RZ ;  /* 0x000000051c027c10 */ /* 0x000fe2000fffe0ff */
[----:B------:R-:W-:Y:S01]  /*0210*/  UIADD3 UR5, UPT, UPT, -UR4, URZ, URZ ;  /* 0x000000ff04057290 */ /* 0x000fe2000fffe1ff */
[----:B------:R-:W-:Y:S02]  /*0220*/  ISETP.LT.AND P1, PT, R10, UR8, !P0 ;  /* 0x000000080a007c0c */ /* 0x000fe4000c721270 */
[----:B------:R-:W-:Y:S01]  /*0230*/  ISETP.LT.AND P0, PT, R3, UR8, !P0 ;  /* 0x0000000803007c0c */ /* 0x000fe2000c701270 */
[----:B0-----:R-:W-:-:S04]  /*0240*/  IMAD.WIDE.U32 R8, R28, 0x8, R4 ;  /* 0x000000081c087825 */ /* 0x001fc800078e0004 */
[----:B------:R-:W-:Y:S01]  /*0250*/  IMAD.WIDE.U32 R4, R2, 0x8, R4 ;  /* 0x0000000802047825 */ /* 0x000fe200078e0004 */
[----:B------:R-:W-:Y:S02]  /*0260*/  IADD3 R10, P3, PT, R8, 0x10, RZ ;  /* 0x00000010080a7810 */ /* 0x000fe40007f7e0ff */
[----:B------:R-:W-:Y:S02]  /*0270*/  IADD3 R14, P2, PT, R4, 0x10, RZ ;  /* 0x00000010040e7810 */ /* 0x000fe40007f5e0ff */
[----:B------:R-:W-:Y:S02]  /*0280*/  IADD3.X R11, PT, PT, RZ, R9, RZ, P3, !PT ;  /* 0x00000009ff0b7210 */ /* 0x000fe40001ffe4ff */
[----:B------:R-:W-:Y:S02]  /*0290*/  CS2R R8, SRZ ;  /* 0x0000000000087805 */ /* 0x000fe4000001ff00 */
[----:B------:R-:W-:Y:S01]  /*02a0*/  MOV R4, R0 ;  /* 0x0000000000047202 */ /* 0x000fe20000000f00 */
[----:B------:R-:W-:-:S07]  /*02b0*/  IMAD.X R15, RZ, RZ, R5, P2 ;  /* 0x000000ffff0f7224 */ /* 0x000fce00010e0605 */
.L_x_17:
[----:B------:R-:W0:Y:S08]  /*02c0*/  LDC.64 R20, c[0x0][0x380] ;  /* 0x0000e000ff147b82 */ /* 0x000e300000000a00 */
[----:B------:R-:W1:Y:S08]  /*02d0*/  LDC.64 R18, c[0x0][0x388] ;  /* 0x0000e200ff127b82 */ /* 0x000e700000000a00 */
[----:B------:R-:W2:Y:S01]  /*02e0*/  LDC.64 R22, c[0x0][0x380] ;  /* 0x0000e000ff167b82 */ /* 0x000ea20000000a00 */
[----:B0-----:R-:W-:-:S07]  /*02f0*/  @P0 IMAD.WIDE.U32 R20, R28, 0x8, R20 ;  /* 0x000000081c140825 */ /* 0x001fce00078e0014 */
[----:B------:R-:W0:Y:S01]  /*0300*/  LDC.64 R12, c[0x0][0x388] ;  /* 0x0000e200ff0c7b82 */ /* 0x000e220000000a00 */
[----:B------:R-:W3:Y:S01]  /*0310*/  @P0 LDG.E.64 R20, desc[UR6][R20.64] ;  /* 0x0000000614140981 */ /* 0x000ee2000c1e1b00 */
[----:B-1----:R-:W-:-:S06]  /*0320*/  @P0 IMAD.WIDE R18, R4, 0x8, R18 ;  /* 0x0000000804120825 */ /* 0x002fcc00078e0212 */
[----:B------:R-:W1:Y:S01]  /*0330*/  LDC.64 R16, c[0x0][0x388] ;  /* 0x0000e200ff107b82 */ /* 0x000e620000000a00 */
[----:B------:R-:W3:Y:S07]  /*0340*/  @P0 LDG.E.64 R18, desc[UR6][R18.64] ;  /* 0x0000000612120981 */ /* 0x000eee000c1e1b00 */
[----:B------:R-:W4:Y:S01]  /*0350*/  LDC R5, c[0x0][0x39c] ;  /* 0x0000e700ff057b82 */ /* 0x000f220000000800 */
[----:B--2---:R-:W-:-:S06]  /*0360*/  @P1 IMAD.WIDE.U32 R22, R2, 0x8, R22 ;  /* 0x0000000802161825 */ /* 0x004fcc00078e0016 */
[----:B------:R-:W2:Y:S01]  /*0370*/  @P1 LDG.E.64 R22, desc[UR6][R22.64] ;  /* 0x0000000616161981 */ /* 0x000ea2000c1e1b00 */
[----:B0-----:R-:W-:-:S06]  /*0380*/  @P1 IMAD.WIDE R12, R4, 0x8, R12 ;  /* 0x00000008040c1825 */ /* 0x001fcc00078e020c */
[----:B------:R-:W2:Y:S01]  /*0390*/  @P1 LDG.E.64 R12, desc[UR6][R12.64] ;  /* 0x000000060c0c1981 */ /* 0x000ea2000c1e1b00 */
[----:B-1----:R-:W-:-:S04]  /*03a0*/  IMAD.WIDE R16, R4, 0x8, R16 ;  /* 0x0000000804107825 */ /* 0x002fc800078e0210 */
[C-C-:B----4-:R-:W-:Y:S01]  /*03b0*/  @P0 IMAD.WIDE R26, R5.reuse, 0x8, R16.reuse ;  /* 0x00000008051a0825 */ /* 0x150fe200078e0210 */
[----:B---3--:R-:W-:Y:S01]  /*03c0*/  @P0 DFMA R6, R20, R18, R6 ;  /* 0x000000121406022b */ /* 0x008fe20000000006 */
[----:B------:R-:W3:Y:S04]  /*03d0*/  @P0 LDG.E.64 R20, desc[UR6][R10.64+-0x8] ;  /* 0xfffff8060a140981 */ /* 0x000ee8000c1e1b00 */
[----:B------:R-:W3:Y:S01]  /*03e0*/  @P0 LDG.E.64 R18, desc[UR6][R26.64] ;  /* 0x000000061a120981 */ /* 0x000ee2000c1e1b00 */
[----:B------:R-:W-:-:S04]  /*03f0*/  @P1 IMAD.WIDE R24, R5, 0x8, R16 ;  /* 0x0000000805181825 */ /* 0x000fc800078e0210 */
[----:B------:R-:W-:Y:S01]  /*0400*/  IMAD.WIDE R16, R5, 0x8, R16 ;  /* 0x0000000805107825 */ /* 0x000fe200078e0210 */
[----:B--2---:R-:W-:-:S03]  /*0410*/  @P1 DFMA R8, R12, R22, R8 ;  /* 0x000000160c08122b */ /* 0x004fc60000000008 */
[----:B------:R-:W-:Y:S01]  /*0420*/  IMAD.MOV.U32 R12, RZ, RZ, R14 ;  /* 0x000000ffff0c7224 */ /* 0x000fe200078e000e */
[----:B------:R-:W-:Y:S02]  /*0430*/  MOV R13, R15 ;  /* 0x0000000f000d7202 */ /* 0x000fe40000000f00 */
[----:B------:R-:W2:Y:S01]  /*0440*/  @P1 LDG.E.64 R14, desc[UR6][R24.64] ;  /* 0x00000006180e1981 */ /* 0x000ea2000c1e1b00 */
[----:B------:R-:W-:-:S03]  /*0450*/  IMAD.WIDE R16, R5, 0x8, R16 ;  /* 0x0000000805107825 */ /* 0x000fc600078e0210 */
[----:B------:R-:W2:Y:S01]  /*0460*/  @P1 LDG.E.64 R22, desc[UR6][R12.64+-0x8] ;  /* 0xfffff8060c161981 */ /* 0x000ea2000c1e1b00 */
[----:B---3--:R-:W-:-:S03]  /*0470*/  @P0 DFMA R6, R20, R18, R6 ;  /* 0x000000121406022b */ /* 0x008fc60000000006 */
[----:B------:R-:W3:Y:S04]  /*0480*/  @P1 LDG.E.64 R24, desc[UR6][R12.64+0x8] ;  /* 0x000008060c181981 */ /* 0x000ee8000c1e1b00 */
[----:B------:R-:W4:Y:S04]  /*0490*/  @P0 LDG.E.64 R20, desc[UR6][R10.64] ;  /* 0x000000060a140981 */ /* 0x000f28000c1e1b00 */
[----:B------:R-:W4:Y:S01]  /*04a0*/  @P0 LDG.E.64 R18, desc[UR6][R16.64] ;  /* 0x0000000610120981 */ /* 0x000f22000c1e1b00 */
[----:B------:R-:W-:-:S03]  /*04b0*/  IMAD.WIDE R26, R5, 0x8, R16 ;  /* 0x00000008051a7825 */ /* 0x000fc600078e0210 */
[----:B------:R-:W5:Y:S01]  /*04c0*/  @P1 LDG.E.64 R16, desc[UR6][R16.64] ;  /* 0x0000000610101981 */ /* 0x000f62000c1e1b00 */
[----:B--2---:R-:W-:-:S03]  /*04d0*/  @P1 DFMA R8, R14, R22, R8 ;  /* 0x000000160e08122b */ /* 0x004fc60000000008 */
[----:B------:R-:W5:Y:S04]  /*04e0*/  @P1 LDG.E.64 R14, desc[UR6][R12.64] ;  /* 0x000000060c0e1981 */ /* 0x000f68000c1e1b00 */
[----:B------:R-:W3:Y:S01]  /*04f0*/  @P1 LDG.E.64 R22, desc[UR6][R26.64] ;  /* 0x000000061a161981 */ /* 0x000ee2000c1e1b00 */
[----:B----4-:R-:W-:-:S03]  /*0500*/  @P0 DFMA R6, R20, R18, R6 ;  /* 0x000000121406022b */ /* 0x010fc60000000006 */
[----:B------:R0:W2:Y:S04]  /*0510*/  @P0 LDG.E.64 R18, desc[UR6][R10.64+0x8] ;  /* 0x000008060a120981 */ /* 0x0000a8000c1e1b00 */
[----:B------:R-:W2:Y:S01]  /*0520*/  @P0 LDG.E.64 R20, desc[UR6][R26.64] ;  /* 0x000000061a140981 */ /* 0x000ea2000c1e1b00 */
[----:B------:R-:W-:-:S04]  /*0530*/  UIADD3 UR5, UPT, UPT, UR5, 0x4, URZ ;  /* 0x0000000405057890 */ /* 0x000fc8000fffe0ff */
[----:B------:R-:W-:Y:S01]  /*0540*/  UISETP.NE.AND UP0, UPT, UR5, URZ, UPT ;  /* 0x000000ff0500728c */ /* 0x000fe2000bf05270 */
[----:B-----5:R-:W-:Y:S01]  /*0550*/  @P1 DFMA R8, R16, R14, R8 ;  /* 0x0000000e1008122b */ /* 0x020fe20000000008 */
[----:B0-----:R-:W-:Y:S02]  /*0560*/  IADD3 R10, P3, PT, R10, 0x20, RZ ;  /* 0x000000200a0a7810 */ /* 0x001fe40007f7e0ff */
[----:B------:R-:W-:Y:S01]  /*0570*/  IADD3 R14, P2, PT, R12, 0x20, RZ ;  /* 0x000000200c0e7810 */ /* 0x000fe20007f5e0ff */
[----:B------:R-:W-:Y:S01]  /*0580*/  VIADD R28, R28, 0x4 ;  /* 0x000000041c1c7836 */ /* 0x000fe20000000000 */
[----:B------:R-:W-:Y:S01]  /*0590*/  IADD3.X R11, PT, PT, RZ, R11, RZ, P3, !PT ;  /* 0x0000000bff0b7210 */ /* 0x000fe20001ffe4ff */
[----:B------:R-:W-:Y:S02]  /*05a0*/  IMAD R4, R5, 0x4, R4 ;  /* 0x0000000405047824 */ /* 0x000fe400078e0204 */
[----:B---3--:R-:W-:Y:S01]  /*05b0*/  @P1 DFMA R8, R22, R24, R8 ;  /* 0x000000181608122b */ /* 0x008fe20000000008 */
[----:B------:R-:W-:Y:S01]  /*05c0*/  IMAD.X R15, RZ, RZ, R13, P2 ;  /* 0x000000ffff0f7224 */ /* 0x000fe200010e060d */
[----:B------:R-:W-:Y:S01]  /*05d0*/  IADD3 R2, PT, PT, R2, 0x4, RZ ;  /* 0x0000000402027810 */ /* 0x000fe20007ffe0ff */
[----:B--2---:R-:W-:Y:S01]  /*05e0*/  @P0 DFMA R6, R18, R20, R6 ;  /* 0x000000141206022b */ /* 0x004fe20000000006 */
[----:B------:R-:W-:Y:S10]  /*05f0*/  BRA.U UP0, `(.L_x_17) ;  /* 0xfffffffd00307547 */ /* 0x000ff4000b83ffff */
.L_x_16:
[----:B------:R-:W0:Y:S02]  /*0600*/  LDC R2, c[0x0][0x3a0] ;  /* 0x0000e800ff027b82 */ /* 0x000e240000000800 */
[----:B0-----:R-:W-:-:S13]  /*0610*/  LOP3.LUT P0, R4, R2, 0x3, RZ, 0xc0, !PT ;  /* 0x0000000302047812 */ /* 0x001fda000780c0ff */
[----:B------:R-:W-:Y:S05]  /*0620*/  @!P0 BRA `(.L_x_15) ;  /* 0x00000004000c8947 */ /* 0x000fea0003800000 */
[----:B------:R-:W-:Y:S02]  /*0630*/  ISETP.NE.AND P0, PT, R4, 0x1, PT ;  /* 0x000000010400780c */ /* 0x000fe40003f05270 */
[----:B------:R-:W-:-:S04]  /*0640*/  LOP3.LUT R10, R2, 0x1, RZ, 0xc0, !PT ;  /* 0x00000001020a7812 */ /* 0x000fc800078ec0ff */
[----:B------:R-:W-:-:S07]  /*0650*/  ISETP.NE.U32.AND P2, PT, R10, 0x1, PT ;  /* 0x000000010a00780c */ /* 0x000fce0003f45070 */
[----:B------:R-:W-:Y:S06]  /*0660*/  @!P0 BRA `(.L_x_18) ;  /* 0x0000000000a48947 */ /* 0x000fec0003800000 */
[----:B------:R-:W0:Y:S01]  /*0670*/  LDCU UR5, c[0x0][0x398] ;  /* 0x00007300ff0577ac */ /* 0x000e220008000800 */
[----:B------:R-:W-:Y:S01]  /*0680*/  IADD3 R27, PT, PT, R3, 0x1, RZ ;  /* 0x00000001031b7810 */ /* 0x000fe20007ffe0ff */
[----:B------:R-:W1:Y:S01]  /*0690*/  LDC.64 R22, c[0x0][0x388] ;  /* 0x0000e200ff167b82 */ /* 0x000e620000000a00 */
[----:B------:R-:W-:Y:S01]  /*06a0*/  IMAD R15, R5, UR4, R0 ;  /* 0x00000004050f7c24 */ /* 0x000fe2000f8e0200 */
[----:B0-----:R-:W-:Y:S02]  /*06b0*/  ISETP.GE.AND P0, PT, R3, UR5, PT ;  /* 0x0000000503007c0c */ /* 0x001fe4000bf06270 */
[----:B------:R-:W-:Y:S02]  /*06c0*/  ISETP.GE.AND P1, PT, R27, UR5, PT ;  /* 0x000000051b007c0c */ /* 0x000fe4000bf26270 */
[CC--:B------:R-:W-:Y:S02]  /*06d0*/  ISETP.LT.AND P0, PT, R0.reuse, R5.reuse, !P0 ;  /* 0x000000050000720c */ /* 0x0c0fe40004701270 */
[----:B------:R-:W-:Y:S01]  /*06e0*/  ISETP.LT.AND P1, PT, R0, R5, !P1 ;  /* 0x000000050000720c */ /* 0x000fe20004f21270 */
[----:B-1----:R-:W-:-:S10]  /*06f0*/  IMAD.WIDE R22, R15, 0x8, R22 ;  /* 0x000000080f167825 */ /* 0x002fd400078e0216 */
[----:B------:R-:W0:Y:S01]  /*0700*/  @P0 LDC.64 R12, c[0x0][0x380] ;  /* 0x0000e000ff0c0b82 */ /* 0x000e220000000a00 */
[-C--:B------:R-:W-:Y:S02]  /*0710*/  @P0 IMAD R14, R3, R2.reuse, RZ ;  /* 0x00000002030e0224 */ /* 0x080fe400078e02ff */
[-C--:B------:R-:W-:Y:S02]  /*0720*/  @P1 IMAD R4, R27, R2.reuse, RZ ;  /* 0x000000021b041224 */ /* 0x080fe400078e02ff */
[-C--:B------:R-:W-:Y:S01]  /*0730*/  @P0 IMAD R17, R3, R2.reuse, UR4 ;  /* 0x0000000403110e24 */ /* 0x080fe2000f8e0202 */
[----:B------:R-:W-:Y:S01]  /*0740*/  @P0 IADD3 R14, P3, PT, R14, UR4, RZ ;  /* 0x000000040e0e0c10 */ /* 0x000fe2000ff7e0ff */
[----:B------:R-:W-:Y:S01]  /*0750*/  @P1 IMAD R25, R27, R2, UR4 ;  /* 0x000000041b191e24 */ /* 0x000fe2000f8e0202 */
[----:B------:R-:W1:Y:S01]  /*0760*/  @P0 LDC.64 R18, c[0x0][0x380] ;  /* 0x0000e000ff120b82 */ /* 0x000e620000000a00 */
[----:B------:R-:W-:Y:S02]  /*0770*/  @P1 IADD3 R4, P4, PT, R4, UR4, RZ ;  /* 0x0000000404041c10 */ /* 0x000fe4000ff9e0ff */
[----:B------:R-:W-:-:S05]  /*0780*/  @P0 IMAD.X R15, RZ, RZ, RZ, P3 ;  /* 0x000000ffff0f0224 */ /* 0x000fca00018e06ff */
[----:B------:R-:W2:Y:S08]  /*0790*/  @P1 LDC.64 R20, c[0x0][0x380] ;  /* 0x0000e000ff141b82 */ /* 0x000eb00000000a00 */
[----:B------:R-:W3:Y:S01]  /*07a0*/  @P1 LDC.64 R10, c[0x0][0x380] ;  /* 0x0000e000ff0a1b82 */ /* 0x000ee20000000a00 */
[----:B0-----:R-:W-:Y:S02]  /*07b0*/  @P0 LEA R12, P3, R14, R12, 0x3 ;  /* 0x0000000c0e0c0211 */ /* 0x001fe400078618ff */
[----:B------:R-:W-:-:S02]  /*07c0*/  @P1 IADD3.X R26, PT, PT, RZ, RZ, RZ, P4, !PT ;  /* 0x000000ffff1a1210 */ /* 0x000fc400027fe4ff */
[----:B------:R-:W-:Y:S02]  /*07d0*/  @P0 LEA.HI.X R13, R14, R13, R15, 0x3, P3 ;  /* 0x0000000d0e0d0211 */ /* 0x000fe400018f1c0f */
[----:B------:R-:W4:Y:S01]  /*07e0*/  @P0 LDG.E.64 R14, desc[UR6][R22.64] ;  /* 0x00000006160e0981 */ /* 0x000f22000c1e1b00 */
[----:B-1----:R-:W-:-:S03]  /*07f0*/  @P0 IMAD.WIDE.U32 R18, R17, 0x8, R18 ;  /* 0x0000000811120825 */ /* 0x002fc600078e0012 */
[----:B------:R-:W5:Y:S01]  /*0800*/  @P0 LDG.E.64 R12, desc[UR6][R12.64+0x8] ;  /* 0x000008060c0c0981 */ /* 0x000f62000c1e1b00 */
[----:B------:R-:W-:-:S03]  /*0810*/  IMAD.WIDE R16, R5, 0x8, R22 ;  /* 0x0000000805107825 */ /* 0x000fc600078e0216 */
[----:B------:R-:W4:Y:S01]  /*0820*/  @P0 LDG.E.64 R18, desc[UR6][R18.64] ;  /* 0x0000000612120981 */ /* 0x000f22000c1e1b00 */
[----:B--2---:R-:W-:-:S03]  /*0830*/  @P1 IMAD.WIDE.U32 R20, R25, 0x8, R20 ;  /* 0x0000000819141825 */ /* 0x004fc600078e0014 */
[----:B------:R-:W2:Y:S04]  /*0840*/  @P1 LDG.E.64 R24, desc[UR6][R22.64] ;  /* 0x0000000616181981 */ /* 0x000ea8000c1e1b00 */
[----:B------:R-:W2:Y:S01]  /*0850*/  @P1 LDG.E.64 R20, desc[UR6][R20.64] ;  /* 0x0000000614141981 */ /* 0x000ea2000c1e1b00 */
[----:B---3--:R-:W-:-:S03]  /*0860*/  @P1 LEA R10, P3, R4, R10, 0x3 ;  /* 0x0000000a040a1211 */ /* 0x008fc600078618ff */
[----:B------:R-:W3:Y:S01]  /*0870*/  @P1 LDG.E.64 R28, desc[UR6][R16.64] ;  /* 0x00000006101c1981 */ /* 0x000ee2000c1e1b00 */
[----:B------:R-:W-:-:S03]  /*0880*/  @P1 LEA.HI.X R11, R4, R11, R26, 0x3, P3 ;  /* 0x0000000b040b1211 */ /* 0x000fc600018f1c1a */
[----:B------:R-:W5:Y:S04]  /*0890*/  @P0 LDG.E.64 R26, desc[UR6][R16.64] ;  /* 0x00000006101a0981 */ /* 0x000f68000c1e1b00 */
[----:B------:R-:W3:Y:S01]  /*08a0*/  @P1 LDG.E.64 R10, desc[UR6][R10.64+0x8] ;  /* 0x000008060a0a1981 */ /* 0x000ee2000c1e1b00 */
[----:B------:R-:W-:Y:S01]  /*08b0*/  UIADD3 UR4, UPT, UPT, UR4, 0x2, URZ ;  /* 0x0000000204047890 */ /* 0x000fe2000fffe0ff */
[----:B----4-:R-:W-:Y:S02]  /*08c0*/  @P0 DFMA R6, R18, R14, R6 ;  /* 0x0000000e1206022b */ /* 0x010fe40000000006 */
[----:B--2---:R-:W-:-:S06]  /*08d0*/  @P1 DFMA R8, R24, R20, R8 ;  /* 0x000000141808122b */ /* 0x004fcc0000000008 */
[----:B-----5:R-:W-:Y:S02]  /*08e0*/  @P0 DFMA R6, R12, R26, R6 ;  /* 0x0000001a0c06022b */ /* 0x020fe40000000006 */
[----:B---3--:R-:W-:-:S11]  /*08f0*/  @P1 DFMA R8, R28, R10, R8 ;  /* 0x0000000a1c08122b */ /* 0x008fd60000000008 */
.L_x_18:
[----:B------:R-:W-:Y:S05]  /*0900*/  @P2 BRA `(.L_x_15) ;  /* 0x0000000000542947 */ /* 0x000fea0003800000 */
[----:B------:R-:W0:Y:S01]  /*0910*/  LDCU UR5, c[0x0][0x398] ;  /* 0x00007300ff0577ac */ /* 0x000e220008000800 */
[----:B------:R-:W-:Y:S01]  /*0920*/  VIADD R21, R3, 0x1 ;  /* 0x0000000103157836 */ /* 0x000fe20000000000 */
[----:B------:R-:W1:Y:S01]  /*0930*/  LDC.64 R16, c[0x0][0x388] ;  /* 0x0000e200ff107b82 */ /* 0x000e620000000a00 */
[----:B------:R-:W-:Y:S01]  /*0940*/  IMAD R15, R5, UR4, R0 ;  /* 0x00000004050f7c24 */ /* 0x000fe2000f8e0200 */
[----:B0-----:R-:W-:Y:S02]  /*0950*/  ISETP.GE.AND P0, PT, R3, UR5, PT ;  /* 0x0000000503007c0c */ /* 0x001fe4000bf06270 */
[----:B------:R-:W-:Y:S02]  /*0960*/  ISETP.GE.AND P1, PT, R21, UR5, PT ;  /* 0x0000000515007c0c */ /* 0x000fe4000bf26270 */
[CC--:B------:R-:W-:Y:S02]  /*0970*/  ISETP.GE.OR P0, PT, R0.reuse, R5.reuse, P0 ;  /* 0x000000050000720c */ /* 0x0c0fe40000706670 */
[----:B------:R-:W-:Y:S01]  /*0980*/  ISETP.GE.OR P1, PT, R0, R5, P1 ;  /* 0x000000050000720c */ /* 0x000fe20000f26670 */
[----:B-1----:R-:W-:-:S10]  /*0990*/  IMAD.WIDE R16, R15, 0x8, R16 ;  /* 0x000000080f107825 */ /* 0x002fd400078e0210 */
[----:B------:R-:W0:Y:S01]  /*09a0*/  @!P0 LDC.64 R12, c[0x0][0x380] ;  /* 0x0000e000ff0c8b82 */ /* 0x000e220000000a00 */
[-C--:B------:R-:W-:Y:S02]  /*09b0*/  @!P0 IMAD R19, R3, R2.reuse, UR4 ;  /* 0x0000000403138e24 */ /* 0x080fe4000f8e0202 */
[----:B------:R-:W-:-:S05]  /*09c0*/  @!P1 IMAD R21, R21, R2, UR4 ;  /* 0x0000000415159e24 */ /* 0x000fca000f8e0202 */
[----:B------:R-:W1:Y:S01]  /*09d0*/  @!P1 LDC.64 R10, c[0x0][0x380] ;  /* 0x0000e000ff0a9b82 */ /* 0x000e620000000a00 */
[----:B0-----:R-:W-:Y:S02]  /*09e0*/  @!P0 IMAD.WIDE.U32 R12, R19, 0x8, R12 ;  /* 0x00000008130c8825 */ /* 0x001fe400078e000c */
[----:B------:R-:W2:Y:S04]  /*09f0*/  @!P1 LDG.E.64 R18, desc[UR6][R16.64] ;  /* 0x0000000610129981 */ /* 0x000ea8000c1e1b00 */
[----:B------:R-:W3:Y:S01]  /*0a00*/  @!P0 LDG.E.64 R12, desc[UR6][R12.64] ;  /* 0x000000060c0c8981 */ /* 0x000ee2000c1e1b00 */
[----:B-1----:R-:W-:-:S03]  /*0a10*/  @!P1 IMAD.WIDE.U32 R14, R21, 0x8, R10 ;  /* 0x00000008150e9825 */ /* 0x002fc600078e000a */
[----:B------:R-:W3:Y:S04]  /*0a20*/  @!P0 LDG.E.64 R10, desc[UR6][R16.64] ;  /* 0x00000006100a8981 */ /* 0x000ee8000c1e1b00 */
[----:B------:R-:W2:Y:S01]  /*0a30*/  @!P1 LDG.E.64 R14, desc[UR6][R14.64] ;  /* 0x000000060e0e9981 */ /* 0x000ea2000c1e1b00 */
[----:B---3--:R-:W-:Y:S02]  /*0a40*/  @!P0 DFMA R6, R12, R10, R6 ;  /* 0x0000000a0c06822b */ /* 0x008fe40000000006 */
[----:B--2---:R-:W-:-:S11]  /*0a50*/  @!P1 DFMA R8, R18, R14, R8 ;  /* 0x0000000e1208922b */ /* 0x004fd60000000008 */
.L_x_15:
[----:B------:R-:W0:Y:S01]  /*0a60*/  LDCU UR4, c[0x0][0x398] ;  /* 0x00007300ff0477ac */ /* 0x000e220008000800 */
[C---:B------:R-:W-:Y:S02]  /*0a70*/  IADD3 R4, PT, PT, R3.reuse, 0x1, RZ ;  /* 0x0000000103047810 */ /* 0x040fe40007ffe0ff */
[----:B0-----:R-:W-:Y:S02]  /*0a80*/  ISETP.GE.AND P0, PT, R3, UR4, PT ;  /* 0x0000000403007c0c */ /* 0x001fe4000bf06270 */
[----:B------:R-:W-:Y:S02]  /*0a90*/  ISETP.GE.AND P1, PT, R4, UR4, PT ;  /* 0x0000000404007c0c */ /* 0x000fe4000bf26270 */
[CC--:B------:R-:W-:Y:S02]  /*0aa0*/  ISETP.GE.OR P0, PT, R0.reuse, R5.reuse, P0 ;  /* 0x000000050000720c */ /* 0x0c0fe40000706670 */
[----:B------:R-:W-:-:S11]  /*0ab0*/  ISETP.GE.OR P1, PT, R0, R5, P1 ;  /* 0x000000050000720c */ /* 0x000fd60000f26670 */
[----:B------:R-:W0:Y:S01]  /*0ac0*/  @!P0 LDC.64 R10, c[0x0][0x390] ;  /* 0x0000e400ff0a8b82 */ /* 0x000e220000000a00 */
[----:B------:R-:W-:-:S04]  /*0ad0*/  @!P0 IMAD R3, R3, R5, R0 ;  /* 0x0000000503038224 */ /* 0x000fc800078e0200 */
[----:B0-----:R-:W-:-:S05]  /*0ae0*/  @!P0 IMAD.WIDE R2, R3, 0x8, R10 ;  /* 0x0000000803028825 */ /* 0x001fca00078e020a */
[----:B------:R0:W-:Y:S01]  /*0af0*/  @!P0 STG.E.64 desc[UR6][R2.64], R6 ;  /* 0x0000000602008986 */ /* 0x0001e2000c101b06 */
[----:B------:R-:W-:Y:S05]  /*0b00*/  @P1 EXIT ;  /* 0x000000000000194d */ /* 0x000fea0003800000 */
[----:B0-----:R-:W0:Y:S01]  /*0b10*/  LDC.64 R2, c[0x0][0x390] ;  /* 0x0000e400ff027b82 */ /* 0x001e220000000a00 */
[----:B------:R-:W-:-:S04]  /*0b20*/  IMAD R5, R4, R5, R0 ;  /* 0x0000000504057224 */ /* 0x000fc800078e0200 */
[----:B0-----:R-:W-:-:S05]  /*0b30*/  IMAD.WIDE R2, R5, 0x8, R2 ;  /* 0x0000000805027825 */ /* 0x001fca00078e0202 */
[----:B------:R-:W-:Y:S01]  /*0b40*/  STG.E.64 desc[UR6][R2.64], R8 ;  /* 0x0000000802007986 */ /* 0x000fe2000c101b06 */
[----:B------:R-:W-:Y:S05]  /*0b50*/  EXIT ;  /* 0x000000000000794d */ /* 0x000fea0003800000 */
.L_x_14:
[----:B------:R-:W0:Y:S01]  /*0b60*/  LDC R2, c[0x0][0x3a0] ;  /* 0x0000e800ff027b82 */ /* 0x000e220000000800 */
        /* <DEDUP_REMOVED lines=8> */
[----:B------:R-:W-:Y:S02]  /*0bf0*/  ISETP.GE.U32.AND P0, PT, R4, 0x7, PT ;  /* 0x000000070400780c */ /* 0x000fe40003f06070 */
[----:B------:R-:W-:-:S11]  /*0c00*/  MOV R4, RZ ;  /* 0x000000ff00047202 */ /* 0x000fd60000000f00 */
[----:B------:R-:W-:Y:S05]  /*0c10*/  @!P0 BRA `(.L_x_20) ;  /* 0x0000000400048947 */ /* 0x000fea0003800000 */
[----:B------:R-:W-:Y:S01]  /*0c20*/  LOP3.LUT R26, R2, 0x7ffffff8, RZ, 0xc0, !PT ;  /* 0x7ffffff8021a7812 */ /* 0x000fe200078ec0ff */
[----:B------:R-:W-:Y:S01]  /*0c30*/  IMAD R28, R3, R2, R2 ;  /* 0x00000002031c7224 */ /* 0x000fe200078e0202 */
[----:B------:R-:W-:Y:S01]  /*0c40*/  MOV R27, R7 ;  /* 0x00000007001b7202 */ /* 0x000fe20000000f00 */
[----:B------:R-:W-:Y:S01]  /*0c50*/  IMAD.MOV.U32 R4, RZ, RZ, R0 ;  /* 0x000000ffff047224 */ /* 0x000fe200078e0000 */
[----:B------:R-:W-:Y:S01]  /*0c60*/  CS2R R24, SRZ ;  /* 0x0000000000187805 */ /* 0x000fe2000001ff00 */
[----:B------:R-:W-:-:S07]  /*0c70*/  IMAD.MOV R6, RZ, RZ, -R26 ;  /* 0x000000ffff067224 */ /* 0x000fce00078e0a1a */
.L_x_21:
[----:B------:R-:W0:Y:S08]  /*0c80*/  LDC.64 R22, c[0x0][0x380] ;  /* 0x0000e000ff167b82 */ /* 0x000e300000000a00 */
[----:B------:R-:W1:Y:S01]  /*0c90*/  LDC.64 R20, c[0x0][0x388] ;  /* 0x0000e200ff147b82 */ /* 0x000e620000000a00 */
[----:B0-----:R-:W-:-:S04]  /*0ca0*/  IMAD.WIDE.U32 R12, R27, 0x8, R22 ;  /* 0x000000081b0c7825 */ /* 0x001fc800078e0016 */
[----:B------:R-:W-:Y:S01]  /*0cb0*/  IMAD.WIDE.U32 R22, R28, 0x8, R22 ;  /* 0x000000081c167825 */ /* 0x000fe200078e0016 */
[----:B------:R-:W2:Y:S03]  /*0cc0*/  LDG.E.64 R16, desc[UR6][R12.64] ;  /* 0x000000060c107981 */ /* 0x000ea6000c1e1b00 */
[----:B-1----:R-:W-:Y:S01]  /*0cd0*/  IMAD.WIDE R20, R4, 0x8, R20 ;  /* 0x0000000804147825 */ /* 0x002fe200078e0214 */
[----:B------:R-:W3:Y:S04]  /*0ce0*/  LDG.E.64 R14, desc[UR6][R22.64] ;  /* 0x00000006160e7981 */ /* 0x000ee8000c1e1b00 */
[----:B------:R0:W2:Y:S04]  /*0cf0*/  LDG.E.64 R8, desc[UR6][R20.64] ;  /* 0x0000000614087981 */ /* 0x0000a8000c1e1b00 */
[----:B------:R-:W4:Y:S01]  /*0d00*/  LDG.E.64 R10, desc[UR6][R22.64+0x8] ;  /* 0x00000806160a7981 */ /* 0x000f22000c1e1b00 */
[----:B0-----:R-:W-:Y:S01]  /*0d10*/  IMAD.WIDE R20, R5, 0x8, R20 ;  /* 0x0000000805147825 */ /* 0x001fe200078e0214 */
[----:B--2---:R-:W-:-:S02]  /*0d20*/  DFMA R16, R8, R16, R18 ;  /* 0x000000100810722b */ /* 0x004fc40000000012 */
[----:B---3--:R-:W-:Y:S01]  /*0d30*/  DFMA R14, R8, R14, R24 ;  /* 0x0000000e080e722b */ /* 0x008fe20000000018 */
[----:B------:R-:W2:Y:S04]  /*0d40*/  LDG.E.64 R18, desc[UR6][R12.64+0x8] ;  /* 0x000008060c127981 */ /* 0x000ea8000c1e1b00 */
[----:B------:R-:W2:Y:S01]  /*0d50*/  LDG.E.64 R8, desc[UR6][R20.64] ;  /* 0x0000000614087981 */ /* 0x000ea2000c1e1b00 */
[----:B------:R-:W-:-:S03]  /*0d60*/  IMAD.WIDE R24, R5, 0x8, R20 ;  /* 0x0000000805187825 */ /* 0x000fc600078e0214 */
[----:B------:R-:W3:Y:S01]  /*0d70*/  LDG.E.64 R20, desc[UR6][R12.64+0x18] ;  /* 0x000018060c147981 */ /* 0x000ee2000c1e1b00 */
[C---:B--2---:R-:W-:Y:S02]  /*0d80*/  DFMA R18, R8.reuse, R18, R16 ;  /* 0x000000120812722b */ /* 0x044fe40000000010 */
[----:B----4-:R-:W-:Y:S01]  /*0d90*/  DFMA R10, R8, R10, R14 ;  /* 0x0000000a080a722b */ /* 0x010fe2000000000e */
[----:B------:R-:W2:Y:S04]  /*0da0*/  LDG.E.64 R16, desc[UR6][R12.64+0x10] ;  /* 0x000010060c107981 */ /* 0x000ea8000c1e1b00 */
[----:B------:R-:W2:Y:S04]  /*0db0*/  LDG.E.64 R8, desc[UR6][R24.64] ;  /* 0x0000000618087981 */ /* 0x000ea8000c1e1b00 */
[----:B------:R-:W4:Y:S01]  /*0dc0*/  LDG.E.64 R14, desc[UR6][R22.64+0x10] ;  /* 0x00001006160e7981 */ /* 0x000f22000c1e1b00 */
[C---:B--2---:R-:W-:Y:S01]  /*0dd0*/  DFMA R16, R8.reuse, R16, R18 ;  /* 0x000000100810722b */ /* 0x044fe20000000012 */
[C---:B------:R-:W-:Y:S01]  /*0de0*/  IMAD.WIDE R18, R5.reuse, 0x8, R24 ;  /* 0x0000000805127825 */ /* 0x040fe200078e0218 */
[----:B----4-:R-:W-:Y:S01]  /*0df0*/  DFMA R14, R8, R14, R10 ;  /* 0x0000000e080e722b */ /* 0x010fe2000000000a */
[----:B------:R-:W2:Y:S04]  /*0e00*/  LDG.E.64 R10, desc[UR6][R22.64+0x18] ;  /* 0x00001806160a7981 */ /* 0x000ea8000c1e1b00 */
[----:B------:R0:W3:Y:S02]  /*0e10*/  LDG.E.64 R8, desc[UR6][R18.64] ;  /* 0x0000000612087981 */ /* 0x0000e4000c1e1b00 */
[----:B0-----:R-:W-:Y:S01]  /*0e20*/  IMAD.WIDE R18, R5, 0x8, R18 ;  /* 0x0000000805127825 */ /* 0x001fe200078e0212 */
[----:B---3--:R-:W-:-:S02]  /*0e30*/  DFMA R20, R8, R20, R16 ;  /* 0x000000140814722b */ /* 0x008fc40000000010 */
[----:B--2---:R-:W-:Y:S01]  /*0e40*/  DFMA R10, R8, R10, R14 ;  /* 0x0000000a080a722b */ /* 0x004fe2000000000e */
[----:B------:R-:W2:Y:S04]  /*0e50*/  LDG.E.64 R16, desc[UR6][R12.64+0x20] ;  /* 0x000020060c107981 */ /* 0x000ea8000c1e1b00 */
[----:B------:R-:W2:Y:S04]  /*0e60*/  LDG.E.64 R8, desc[UR6][R18.64] ;  /* 0x0000000612087981 */ /* 0x000ea8000c1e1b00 */
[----:B------:R-:W3:Y:S01]  /*0e70*/  LDG.E.64 R14, desc[UR6][R22.64+0x20] ;  /* 0x00002006160e7981 */ /* 0x000ee2000c1e1b00 */
[----:B------:R-:W-:-:S03]  /*0e80*/  IMAD.WIDE R24, R5, 0x8, R18 ;  /* 0x0000000805187825 */ /* 0x000fc600078e0212 */
[----:B------:R-:W4:Y:S01]  /*0e90*/  LDG.E.64 R18, desc[UR6][R12.64+0x30] ;  /* 0x000030060c127981 */ /* 0x000f22000c1e1b00 */
[----:B--2---:R-:W-:-:S03]  /*0ea0*/  DFMA R16, R8, R16, R20 ;  /* 0x000000100810722b */ /* 0x004fc60000000014 */
[----:B------:R-:W2:Y:S01]  /*0eb0*/  LDG.E.64 R20, desc[UR6][R12.64+0x28] ;  /* 0x000028060c147981 */ /* 0x000ea2000c1e1b00 */
[----:B---3--:R-:W-:-:S03]  /*0ec0*/  DFMA R14, R8, R14, R10 ;  /* 0x0000000e080e722b */ /* 0x008fc6000000000a */
[----:B------:R-:W2:Y:S04]  /*0ed0*/  LDG.E.64 R10, desc[UR6][R24.64] ;  /* 0x00000006180a7981 */ /* 0x000ea8000c1e1b00 */
[----:B------:R-:W3:Y:S04]  /*0ee0*/  LDG.E.64 R8, desc[UR6][R22.64+0x28] ;  /* 0x0000280616087981 */ /* 0x000ee8000c1e1b00 */
[----:B------:R-:W5:Y:S01]  /*0ef0*/  LDG.E.64 R12, desc[UR6][R12.64+0x38] ;  /* 0x000038060c0c7981 */ /* 0x000f62000c1e1b00 */
[C---:B--2---:R-:W-:Y:S01]  /*0f00*/  DFMA R20, R10.reuse, R20, R16 ;  /* 0x000000140a14722b */ /* 0x044fe20000000010 */
[C---:B------:R-:W-:Y:S01]  /*0f10*/  IMAD.WIDE R16, R5.reuse, 0x8, R24 ;  /* 0x0000000805107825 */ /* 0x040fe200078e0218 */
[----:B---3--:R-:W-:Y:S01]  /*0f20*/  DFMA R8, R10, R8, R14 ;  /* 0x000000080a08722b */ /* 0x008fe2000000000e */
[----:B------:R-:W2:Y:S02]  /*0f30*/  LDG.E.64 R24, desc[UR6][R22.64+0x38] ;  /* 0x0000380616187981 */ /* 0x000ea4000c1e1b00 */
[----:B------:R-:W-:-:S02]  /*0f40*/  IMAD.WIDE R10, R5, 0x8, R16 ;  /* 0x00000008050a7825 */ /* 0x000fc400078e0210 */
[----:B------:R-:W4:Y:S04]  /*0f50*/  LDG.E.64 R14, desc[UR6][R16.64] ;  /* 0x00000006100e7981 */ /* 0x000f28000c1e1b00 */
[----:B------:R-:W5:Y:S04]  /*0f60*/  LDG.E.64 R10, desc[UR6][R10.64] ;  /* 0x000000060a0a7981 */ /* 0x000f68000c1e1b00 */
[----:B------:R-:W3:Y:S01]  /*0f70*/  LDG.E.64 R16, desc[UR6][R22.64+0x30] ;  /* 0x0000300616107981 */ /* 0x000ee2000c1e1b00 */
[----:B------:R-:W-:-:S04]  /*0f80*/  IADD3 R6, PT, PT, R6, 0x8, RZ ;  /* 0x0000000806067810 */ /* 0x000fc80007ffe0ff */
[----:B------:R-:W-:Y:S01]  /*0f90*/  ISETP.NE.AND P0, PT, R6, RZ, PT ;  /* 0x000000ff0600720c */ /* 0x000fe20003f05270 */
[----:B------:R-:W-:Y:S01]  /*0fa0*/  IMAD R4, R5, 0x8, R4 ;  /* 0x0000000805047824 */ /* 0x000fe200078e0204 */
[----:B------:R-:W-:Y:S01]  /*0fb0*/  IADD3 R28, PT, PT, R28, 0x8, RZ ;  /* 0x000000081c1c7810 */ /* 0x000fe20007ffe0ff */
[----:B------:R-:W-:Y:S01]  /*0fc0*/  VIADD R27, R27, 0x8 ;  /* 0x000000081b1b7836 */ /* 0x000fe20000000000 */
[C---:B----4-:R-:W-:Y:S02]  /*0fd0*/  DFMA R18, R14.reuse, R18, R20 ;  /* 0x000000120e12722b */ /* 0x050fe40000000014 */
[----:B---3--:R-:W-:-:S06]  /*0fe0*/  DFMA R8, R14, R16, R8 ;  /* 0x000000100e08722b */ /* 0x008fcc0000000008 */
[C---:B-----5:R-:W-:Y:S02]  /*0ff0*/  DFMA R18, R10.reuse, R12, R18 ;  /* 0x0000000c0a12722b */ /* 0x060fe40000000012 */
[----:B--2---:R-:W-:Y:S01]  /*1000*/  DFMA R24, R10, R24, R8 ;  /* 0x000000180a18722b */ /* 0x004fe20000000008 */
[----:B------:R-:W-:Y:S10]  /*1010*/  @P0 BRA `(.L_x_21) ;  /* 0xfffffffc00180947 */ /* 0x000ff4000383ffff */
[----:B------:R-:W-:-:S07]  /*1020*/  MOV R4, R26 ;  /* 0x0000001a00047202 */ /* 0x000fce0000000f00 */
.L_x_20:
[----:B------:R-:W-:-:S13]  /*1030*/  LOP3.LUT P0, R8, R2, 0x7, RZ, 0xc0, !PT ;  /* 0x0000000702087812 */ /* 0x000fda000780c0ff */
[----:B------:R-:W-:Y:S05]  /*1040*/  @!P0 BRA `(.L_x_19) ;  /* 0x00000004007c8947 */ /* 0x000fea0003800000 */
[----:B------:R-:W-:Y:S02]  /*1050*/  ISETP.GE.U32.AND P1, PT, R8, 0x4, PT ;  /* 0x000000040800780c */ /* 0x000fe40003f26070 */
[----:B------:R-:W-:-:S04]  /*1060*/  LOP3.LUT R6, R2, 0x3, RZ, 0xc0, !PT ;  /* 0x0000000302067812 */ /* 0x000fc800078ec0ff */
[----:B------:R-:W-:-:S07]  /*1070*/  ISETP.NE.AND P0, PT, R6, RZ, PT ;  /* 0x000000ff0600720c */ /* 0x000fce0003f05270 */
        /* <DEDUP_REMOVED lines=10> */
[----:B------:R-:W-:Y:S01]  /*1120*/  IADD3 R9, PT, PT, R7, R2, RZ ;  /* 0x0000000207097210 */ /* 0x000fe20007ffe0ff */
[----:B------:R-:W-:Y:S01]  /*1130*/  IMAD.IADD R17, R17, 0x1, R2 ;  /* 0x0000000111117824 */ /* 0x000fe200078e0202 */
[C---:B------:R-:W-:Y:S02]  /*1140*/  IADD3 R13, P1, PT, R4.reuse, R7, RZ ;  /* 0x00000007040d7210 */ /* 0x040fe40007f3e0ff */
[----:B------:R-:W-:Y:S01]  /*1150*/  IADD3 R9, P2, PT, R4, R9, RZ ;  /* 0x0000000904097210 */ /* 0x000fe20007f5e0ff */
[----:B------:R-:W-:Y:S01]  /*1160*/  IMAD.WIDE.U32 R28, R17, 0x8, R28 ;  /* 0x00000008111c7825 */ /* 0x000fe200078e001c */
[----:B------:R-:W-:Y:S02]  /*1170*/  IADD3.X R16, PT, PT, RZ, RZ, RZ, P1, !PT ;  /* 0x000000ffff107210 */ /* 0x000fe40000ffe4ff */
[----:B-1----:R-:W-:Y:S01]  /*1180*/  LEA R12, P1, R13, UR4, 0x3 ;  /* 0x000000040d0c7c11 */ /* 0x002fe2000f8218ff */
[----:B------:R-:W-:Y:S01]  /*1190*/  IMAD.X R20, RZ, RZ, RZ, P2 ;  /* 0x000000ffff147224 */ /* 0x000fe200010e06ff */
[----:B------:R-:W-:-:S02]  /*11a0*/  LEA R8, P2, R9, UR4, 0x3 ;  /* 0x0000000409087c11 */ /* 0x000fc4000f8418ff */
[----:B------:R-:W-:Y:S02]  /*11b0*/  LEA.HI.X R13, R13, UR5, R16, 0x3, P1 ;  /* 0x000000050d0d7c11 */ /* 0x000fe400088f1c10 */
[----:B------:R-:W2:Y:S01]  /*11c0*/  LDG.E.64 R16, desc[UR6][R28.64] ;  /* 0x000000061c107981 */ /* 0x000ea2000c1e1b00 */
[----:B0-----:R-:W-:Y:S01]  /*11d0*/  IMAD.WIDE R10, R5, 0x8, R10 ;  /* 0x00000008050a7825 */ /* 0x001fe200078e020a */
[----:B------:R-:W-:Y:S02]  /*11e0*/  LEA.HI.X R9, R9, UR5, R20, 0x3, P2 ;  /* 0x0000000509097c11 */ /* 0x000fe400090f1c14 */
[----:B------:R-:W4:Y:S04]  /*11f0*/  LDG.E.64 R20, desc[UR6][R12.64+0x8] ;  /* 0x000008060c147981 */ /* 0x000f28000c1e1b00 */
[----:B------:R-:W5:Y:S04]  /*1200*/  LDG.E.64 R22, desc[UR6][R8.64+0x8] ;  /* 0x0000080608167981 */ /* 0x000f68000c1e1b00 */
[----:B------:R-:W5:Y:S01]  /*1210*/  LDG.E.64 R28, desc[UR6][R12.64+0x18] ;  /* 0x000018060c1c7981 */ /* 0x000f62000c1e1b00 */
[----:B---3--:R-:W-:-:S03]  /*1220*/  DFMA R26, R14, R26, R18 ;  /* 0x0000001a0e1a722b */ /* 0x008fc60000000012 */
[----:B------:R0:W4:Y:S01]  /*1230*/  LDG.E.64 R18, desc[UR6][R10.64] ;  /* 0x000000060a127981 */ /* 0x000122000c1e1b00 */
[----:B--2---:R-:W-:Y:S01]  /*1240*/  DFMA R16, R14, R16, R24 ;  /* 0x000000100e10722b */ /* 0x004fe20000000018 */
[----:B------:R-:W-:-:S04]  /*1250*/  IMAD.WIDE R14, R5, 0x8, R10 ;  /* 0x00000008050e7825 */ /* 0x000fc800078e020a */
[----:B0-----:R-:W-:-:S06]  /*1260*/  IMAD.WIDE R10, R5, 0x8, R14 ;  /* 0x00000008050a7825 */ /* 0x001fcc00078e020e */
[----:B------:R-:W2:Y:S01]  /*1270*/  LDG.E.64 R10, desc[UR6][R10.64] ;  /* 0x000000060a0a7981 */ /* 0x000ea2000c1e1b00 */
[C---:B----4-:R-:W-:Y:S02]  /*1280*/  DFMA R20, R18.reuse, R20, R26 ;  /* 0x000000141214722b */ /* 0x050fe4000000001a */
[----:B-----5:R-:W-:Y:S01]  /*1290*/  DFMA R24, R18, R22, R16 ;  /* 0x000000161218722b */ /* 0x020fe20000000010 */
[----:B------:R-:W3:Y:S04]  /*12a0*/  LDG.E.64 R26, desc[UR6][R8.64+0x18] ;  /* 0x00001806081a7981 */ /* 0x000ee8000c1e1b00 */
[----:B------:R-:W4:Y:S04]  /*12b0*/  LDG.E.64 R16, desc[UR6][R12.64+0x10] ;  /* 0x000010060c107981 */ /* 0x000f28000c1e1b00 */
[----:B------:R-:W4:Y:S04]  /*12c0*/  LDG.E.64 R18, desc[UR6][R14.64] ;  /* 0x000000060e127981 */ /* 0x000f28000c1e1b00 */
[----:B------:R-:W5:Y:S01]  /*12d0*/  LDG.E.64 R22, desc[UR6][R8.64+0x10] ;  /* 0x0000100608167981 */ /* 0x000f62000c1e1b00 */
[----:B------:R-:W-:Y:S01]  /*12e0*/  IADD3 R4, PT, PT, R4, 0x4, RZ ;  /* 0x0000000404047810 */ /* 0x000fe20007ffe0ff */
[----:B----4-:R-:W-:-:S02]  /*12f0*/  DFMA R16, R18, R16, R20 ;  /* 0x000000101210722b */ /* 0x010fc40000000014 */
[----:B-----5:R-:W-:-:S06]  /*1300*/  DFMA R24, R18, R22, R24 ;  /* 0x000000161218722b */ /* 0x020fcc0000000018 */
[C---:B--2---:R-:W-:Y:S02]  /*1310*/  DFMA R18, R10.reuse, R28, R16 ;  /* 0x0000001c0a12722b */ /* 0x044fe40000000010 */
[----:B---3--:R-:W-:-:S11]  /*1320*/  DFMA R24, R10, R26, R24 ;  /* 0x0000001a0a18722b */ /* 0x008fd60000000018 */
.L_x_22:
[----:B------:R-:W-:Y:S05]  /*1330*/  @!P0 BRA `(.L_x_19) ;  /* 0x0000000000c08947 */ /* 0x000fea0003800000 */
[----:B------:R-:W-:Y:S02]  /*1340*/  ISETP.NE.AND P1, PT, R6, 0x1, PT ;  /* 0x000000010600780c */ /* 0x000fe40003f25270 */
[----:B------:R-:W-:-:S04]  /*1350*/  LOP3.LUT R8, R2, 0x1, RZ, 0xc0, !PT ;  /* 0x0000000102087812 */ /* 0x000fc800078ec0ff */
[----:B------:R-:W-:-:S07]  /*1360*/  ISETP.NE.U32.AND P0, PT, R8, 0x1, PT ;  /* 0x000000010800780c */ /* 0x000fce0003f05070 */
[----:B------:R-:W-:Y:S06]  /*1370*/  @!P1 BRA `(.L_x_23) ;  /* 0x0000000000789947 */ /* 0x000fec0003800000 */
[----:B------:R-:W0:Y:S01]  /*1380*/  LDC.64 R10, c[0x0][0x380] ;  /* 0x0000e000ff0a7b82 */ /* 0x000e220000000a00 */
[----:B------:R-:W1:Y:S01]  /*1390*/  LDCU.64 UR4, c[0x0][0x380] ;  /* 0x00007000ff0477ac */ /* 0x000e620008000a00 */
[C---:B------:R-:W-:Y:S01]  /*13a0*/  IADD3 R6, P1, PT, R4.reuse, R7, RZ ;  /* 0x0000000704067210 */ /* 0x040fe20007f3e0ff */
[C---:B------:R-:W-:Y:S02]  /*13b0*/  IMAD.IADD R15, R4.reuse, 0x1, R7 ;  /* 0x00000001040f7824 */ /* 0x040fe400078e0207 */
[----:B------:R-:W-:Y:S01]  /*13c0*/  IMAD.IADD R17, R7, 0x1, R2 ;  /* 0x0000000107117824 */ /* 0x000fe200078e0202 */
[----:B------:R-:W-:Y:S01]  /*13d0*/  IADD3.X R9, PT, PT, RZ, RZ, RZ, P1, !PT ;  /* 0x000000ffff097210 */ /* 0x000fe20000ffe4ff */
[----:B------:R-:W-:Y:S01]  /*13e0*/  IMAD R13, R4, R5, R0 ;  /* 0x00000005040d7224 */ /* 0x000fe200078e0200 */
[----:B------:R-:W2:Y:S01]  /*13f0*/  LDC.64 R22, c[0x0][0x388] ;  /* 0x0000e200ff167b82 */ /* 0x000ea20000000a00 */
[----:B------:R-:W-:Y:S02]  /*1400*/  IADD3 R21, PT, PT, R15, R2, RZ ;  /* 0x000000020f157210 */ /* 0x000fe40007ffe0ff */
[----:B-1----:R-:W-:-:S04]  /*1410*/  LEA R8, P1, R6, UR4, 0x3 ;  /* 0x0000000406087c11 */ /* 0x002fc8000f8218ff */
[----:B------:R-:W-:Y:S01]  /*1420*/  LEA.HI.X R9, R6, UR5, R9, 0x3, P1 ;  /* 0x0000000506097c11 */ /* 0x000fe200088f1c09 */
[----:B0-----:R-:W-:Y:S01]  /*1430*/  IMAD.WIDE.U32 R14, R15, 0x8, R10 ;  /* 0x000000080f0e7825 */ /* 0x001fe200078e000a */
[----:B------:R-:W-:-:S03]  /*1440*/  IADD3 R6, P1, PT, R4, R17, RZ ;  /* 0x0000001104067210 */ /* 0x000fc60007f3e0ff */
[----:B------:R-:W-:Y:S01]  /*1450*/  IMAD.WIDE.U32 R10, R21, 0x8, R10 ;  /* 0x00000008150a7825 */ /* 0x000fe200078e000a */
[----:B------:R-:W3:Y:S03]  /*1460*/  LDG.E.64 R8, desc[UR6][R8.64+0x8] ;  /* 0x0000080608087981 */ /* 0x000ee6000c1e1b00 */
[----:B--2---:R-:W-:Y:S01]  /*1470*/  IMAD.WIDE R22, R13, 0x8, R22 ;  /* 0x000000080d167825 */ /* 0x004fe200078e0216 */
[----:B------:R-:W-:Y:S01]  /*1480*/  IADD3.X R13, PT, PT, RZ, RZ, RZ, P1, !PT ;  /* 0x000000ffff0d7210 */ /* 0x000fe20000ffe4ff */
[----:B------:R-:W2:Y:S01]  /*1490*/  LDG.E.64 R14, desc[UR6][R14.64] ;  /* 0x000000060e0e7981 */ /* 0x000ea2000c1e1b00 */
[----:B------:R-:W-:-:S03]  /*14a0*/  LEA R12, P1, R6, UR4, 0x3 ;  /* 0x00000004060c7c11 */ /* 0x000fc6000f8218ff */
[----:B------:R-:W2:Y:S01]  /*14b0*/  LDG.E.64 R16, desc[UR6][R22.64] ;  /* 0x0000000616107981 */ /* 0x000ea2000c1e1b00 */
[----:B------:R-:W-:Y:S01]  /*14c0*/  IMAD.WIDE R20, R5, 0x8, R22 ;  /* 0x0000000805147825 */ /* 0x000fe200078e0216 */
[----:B------:R-:W-:Y:S02]  /*14d0*/  LEA.HI.X R13, R6, UR5, R13, 0x3, P1 ;  /* 0x00000005060d7c11 */ /* 0x000fe400088f1c0d */
[----:B------:R-:W4:Y:S04]  /*14e0*/  LDG.E.64 R10, desc[UR6][R10.64] ;  /* 0x000000060a0a7981 */ /* 0x000f28000c1e1b00 */
[----:B------:R-:W3:Y:S04]  /*14f0*/  LDG.E.64 R20, desc[UR6][R20.64] ;  /* 0x0000000614147981 */ /* 0x000ee8000c1e1b00 */
[----:B------:R-:W5:Y:S01]  /*1500*/  LDG.E.64 R12, desc[UR6][R12.64+0x8] ;  /* 0x000008060c0c7981 */ /* 0x000f62000c1e1b00 */
[----:B------:R-:W-:Y:S01]  /*1510*/  VIADD R4, R4, 0x2 ;  /* 0x0000000204047836 */ /* 0x000fe20000000000 */
[----:B--2---:R-:W-:-:S02]  /*1520*/  DFMA R18, R16, R14, R18 ;  /* 0x0000000e1012722b */ /* 0x004fc40000000012 */
[----:B----4-:R-:W-:-:S06]  /*1530*/  DFMA R24, R16, R10, R24 ;  /* 0x0000000a1018722b */ /* 0x010fcc0000000018 */
[C---:B---3--:R-:W-:Y:S02]  /*1540*/  DFMA R18, R20.reuse, R8, R18 ;  /* 0x000000081412722b */ /* 0x048fe40000000012 */
[----:B-----5:R-:W-:-:S11]  /*1550*/  DFMA R24, R20, R12, R24 ;  /* 0x0000000c1418722b */ /* 0x020fd60000000018 */
.L_x_23:
[----:B------:R-:W-:Y:S05]  /*1560*/  @P0 BRA `(.L_x_19) ;  /* 0x0000000000340947 */ /* 0x000fea0003800000 */
[----:B------:R-:W0:Y:S01]  /*1570*/  LDC.64 R10, c[0x0][0x388] ;  /* 0x0000e200ff0a7b82 */ /* 0x000e220000000a00 */
[----:B------:R-:W-:Y:S01]  /*1580*/  IADD3 R13, PT, PT, R7, R4, RZ ;  /* 0x00000004070d7210 */ /* 0x000fe20007ffe0ff */
[----:B------:R-:W-:-:S03]  /*1590*/  IMAD R7, R4, R5, R0 ;  /* 0x0000000504077224 */ /* 0x000fc600078e0200 */
[----:B------:R-:W-:-:S03]  /*15a0*/  IADD3 R15, PT, PT, R13, R2, RZ ;  /* 0x000000020d0f7210 */ /* 0x000fc60007ffe0ff */
[----:B------:R-:W1:Y:S01]  /*15b0*/  LDC.64 R8, c[0x0][0x380] ;  /* 0x0000e000ff087b82 */ /* 0x000e620000000a00 */
[----:B0-----:R-:W-:-:S06]  /*15c0*/  IMAD.WIDE R6, R7, 0x8, R10 ;  /* 0x0000000807067825 */ /* 0x001fcc00078e020a */
[----:B------:R-:W2:Y:S01]  /*15d0*/  LDG.E.64 R6, desc[UR6][R6.64] ;  /* 0x0000000606067981 */ /* 0x000ea2000c1e1b00 */
[----:B-1----:R-:W-:-:S04]  /*15e0*/  IMAD.WIDE.U32 R10, R13, 0x8, R8 ;  /* 0x000000080d0a7825 */ /* 0x002fc800078e0008 */
[----:B------:R-:W-:Y:S02]  /*15f0*/  IMAD.WIDE.U32 R8, R15, 0x8, R8 ;  /* 0x000000080f087825 */ /* 0x000fe400078e0008 */
[----:B------:R-:W2:Y:S04]  /*1600*/  LDG.E.64 R10, desc[UR6][R10.64] ;  /* 0x000000060a0a7981 */ /* 0x000ea8000c1e1b00 */
[----:B------:R-:W3:Y:S01]  /*1610*/  LDG.E.64 R8, desc[UR6][R8.64] ;  /* 0x0000000608087981 */ /* 0x000ee2000c1e1b00 */
[C---:B--2---:R-:W-:Y:S02]  /*1620*/  DFMA R18, R6.reuse, R10, R18 ;  /* 0x0000000a0612722b */ /* 0x044fe40000000012 */
[----:B---3--:R-:W-:-:S11]  /*1630*/  DFMA R24, R6, R8, R24 ;  /* 0x000000080618722b */ /* 0x008fd60000000018 */
.L_x_19:
[----:B------:R-:W0:Y:S01]  /*1640*/  LDC.64 R6, c[0x0][0x390] ;  /* 0x0000e400ff067b82 */ /* 0x000e220000000a00 */
[----:B------:R-:W-:-:S04]  /*1650*/  IMAD R3, R3, R5, R0 ;  /* 0x0000000503037224 */ /* 0x000fc800078e0200 */
[----:B0-----:R-:W-:-:S05]  /*1660*/  IMAD.WIDE R6, R3, 0x8, R6 ;  /* 0x0000000803067825 */ /* 0x001fca00078e0206 */
[----:B------:R-:W-:Y:S01]  /*1670*/  STG.E.64 desc[UR6][R6.64], R18 ;  /* 0x0000001206007986 */ /* 0x000fe2000c101b06 */
[----:B------:R-:W-:-:S05]  /*1680*/  IMAD.WIDE R2, R5, 0x8, R6 ;  /* 0x0000000805027825 */ /* 0x000fca00078e0206 */
[----:B------:R-:W-:Y:S01]  /*1690*/  STG.E.64 desc[UR6][R2.64], R24 ;  /* 0x0000001802007986 */ /* 0x000fe2000c101b06 */
[----:B------:R-:W-:Y:S05]  /*16a0*/  EXIT ;  /* 0x000000000000794d */ /* 0x000fea0003800000 */
.L_x_24:
        /* <DEDUP_REMOVED lines=13> */
.L_x_47:


//--------------------- .text._Z19matmult_kernel_gpu2PdS_S_iii --------------------------
	.section	.text._Z19matmult_kernel_gpu2PdS_S_iii,"ax",@progbits
	.align	128
        .global         _Z19matmult_kernel_gpu2PdS_S_iii
        .type           _Z19matmult_kernel_gpu2PdS_S_iii,@function
        .size           _Z19matmult_kernel_gpu2PdS_S_iii,(.L_x_48 - _Z19matmult_kernel_gpu2PdS_S_iii)
        .other          _Z19matmult_kernel_gpu2PdS_S_iii,@"STO_CUDA_ENTRY STV_DEFAULT"
_Z19matmult_kernel_gpu2PdS_S_iii:
.text._Z19matmult_kernel_gpu2PdS_S_iii:
[----:B------:R-:W-:Y:S01]  /*0000*/  LDC R1, c[0x0][0x37c] ;  /* 0x0000df00ff017b82 */ /* 0x000fe20000000800 */
[----:B------:R-:W0:Y:S07]  /*0010*/  S2R R7, SR_TID.X ;  /* 0x0000000000077919 */ /* 0x000e2e0000002100 */
[----:B------:R-:W1:Y:S01]  /*0020*/  LDC R3, c[0x0][0x364] ;  /* 0x0000d900ff037b82 */ /* 0x000e620000000800 */
[----:B------:R-:W1:Y:S07]  /*0030*/  S2R R2, SR_TID.Y ;  /* 0x0000000000027919 */ /* 0x000e6e0000002200 */
[----:B------:R-:W0:Y:S08]  /*0040*/  S2UR UR5, SR_CTAID.X ;  /* 0x00000000000579c3 */ /* 0x000e300000002500 */
[----:B------:R-:W0:Y:S08]  /*0050*/  LDC R0, c[0x0][0x360] ;  /* 0x0000d800ff007b82 */ /* 0x000e300000000800 */
[----:B------:R-:W1:Y:S08]  /*0060*/  S2UR UR4, SR_CTAID.Y ;  /* 0x00000000000479c3 */ /* 0x000e700000002600 */
[----:B------:R-:W2:Y:S01]  /*0070*/  LDC.64 R4, c[0x0][0x398] ;  /* 0x0000e600ff047b82 */ /* 0x000ea20000000a00 */
[----:B0-----:R-:W-:-:S02]  /*0080*/  IMAD R0, R0, UR5, R7 ;  /* 0x0000000500007c24 */ /* 0x001fc4000f8e0207 */
[----:B-1----:R-:W-:-:S03]  /*0090*/  IMAD R3, R3, UR4, R2 ;  /* 0x0000000403037c24 */ /* 0x002fc6000f8e0202 */
[----:B--2---:R-:W-:-:S04]  /*00a0*/  ISETP.GE.AND P0, PT, R0, R5, PT ;  /* 0x000000050000720c */ /* 0x004fc80003f06270 */
[----:B------:R-:W-:-:S13]  /*00b0*/  ISETP.GE.OR P0, PT, R3, R4, P0 ;  /* 0x000000040300720c */ /* 0x000fda0000706670 */
[----:B------:R-:W-:Y:S05]  /*00c0*/  @P0 EXIT ;  /* 0x000000000000094d */ /* 0x000fea0003800000 */
[----:B------:R-:W0:Y:S01]  /*00d0*/  LDC R2, c[0x0][0x3a0] ;  /* 0x0000e800ff027b82 */ /* 0x000e220000000800 */
[----:B------:R-:W1:Y:S01]  /*00e0*/  LDCU.64 UR4, c[0x0][0x358] ;  /* 0x00006b00ff0477ac */ /* 0x000e620008000a00 */
[----:B------:R-:W-:Y:S02]  /*00f0*/  CS2R R18, SRZ ;  /* 0x0000000000127805 */ /* 0x000fe4000001ff00 */
[----:B0-----:R-:W-:-:S13]  /*0100*/  ISETP.GE.AND P0, PT, R2, 0x1, PT ;  /* 0x000000010200780c */ /* 0x001fda0003f06270 */
[----:B-1----:R-:W-:Y:S05]  /*0110*/  @!P0 BRA `(.L_x_25) ;  /* 0x0000000400e08947 */ /* 0x002fea0003800000 */
[C---:B------:R-:W-:Y:S01]  /*0120*/  ISETP.GE.U32.AND P1, PT, R2.reuse, 0x8, PT ;  /* 0x000000080200780c */ /* 0x040fe20003f26070 */
[----:B------:R-:W-:Y:S01]  /*0130*/  HFMA2 R7, -RZ, RZ, 0, 0 ;  /* 0x00000000ff077431 */ /* 0x000fe200000001ff */
[----:B------:R-:W-:Y:S01]  /*0140*/  LOP3.LUT R4, R2, 0x7, RZ, 0xc0, !PT ;  /* 0x0000000702047812 */ /* 0x000fe200078ec0ff */
[----:B------:R-:W-:Y:S01]  /*0150*/  IMAD R6, R3, R2, RZ ;  /* 0x0000000203067224 */ /* 0x000fe200078e02ff */
[----:B------:R-:W-:Y:S02]  /*0160*/  CS2R R18, SRZ ;  /* 0x0000000000127805 */ /* 0x000fe4000001ff00 */
[----:B------:R-:W-:-:S07]  /*0170*/  ISETP.NE.AND P0, PT, R4, RZ, PT ;  /* 0x000000ff0400720c */ /* 0x000fce0003f05270 */
[----:B------:R-:W-:Y:S06]  /*0180*/  @!P1 BRA `(.L_x_26) ;  /* 0x0000000000c49947 */ /* 0x000fec0003800000 */
[----:B------:R-:W0:Y:S01]  /*0190*/  LDC.64 R8, c[0x0][0x380] ;  /* 0x0000e000ff087b82 */ /* 0x000e220000000a00 */
[----:B------:R-:W-:Y:S01]  /*01a0*/  LOP3.LUT R7, R2, 0x7ffffff8, RZ, 0xc0, !PT ;  /* 0x7ffffff802077812 */ /* 0x000fe200078ec0ff */
[----:B------:R-:W-:Y:S01]  /*01b0*/  IMAD.MOV.U32 R28, RZ, RZ, R0 ;  /* 0x000000ffff1c7224 */ /* 0x000fe200078e0000 */
[----:B------:R-:W-:-:S03]  /*01c0*/  CS2R R18, SRZ ;  /* 0x0000000000127805 */ /* 0x000fc6000001ff00 */
[----:B------:R-:W-:Y:S02]  /*01d0*/  IMAD.MOV R26, RZ, RZ, -R7 ;  /* 0x000000ffff1a7224 */ /* 0x000fe400078e0a07 */
[----:B0-----:R-:W-:-:S03]  /*01e0*/  IMAD.WIDE.U32 R8, R6, 0x8, R8 ;  /* 0x0000000806087825 */ /* 0x001fc600078e0008 */
[----:B------:R-:W-:-:S04]  /*01f0*/  IADD3 R10, P1, PT, R8, 0x20, RZ ;  /* 0x00000020080a7810 */ /* 0x000fc80007f3e0ff */
[----:B------:R-:W-:-:S09]  /*0200*/  IADD3.X R11, PT, PT, RZ, R9, RZ, P1, !PT ;  /* 0x00000009ff0b7210 */ /* 0x000fd20000ffe4ff */
.L_x_27:
[----:B------:R-:W0:Y:S01]  /*0210*/  LDC.64 R22, c[0x0][0x388] ;  /* 0x0000e200ff167b82 */ /* 0x000e220000000a00 */
[----:B------:R-:W-:Y:S01]  /*0220*/  MOV R8, R10 ;  /* 0x0000000a00087202 */ /* 0x000fe20000000f00 */
[----:B------:R-:W-:-:S05]  /*0230*/  IMAD.MOV.U32 R9, RZ, RZ, R11 ;  /* 0x000000ffff097224 */ /* 0x000fca00078e000b */
[----:B------:R-:W2:Y:S04]  /*0240*/  LDG.E.64 R14, desc[UR4][R8.64+-0x20] ;  /* 0xffffe004080e7981 */ /* 0x000ea8000c1e1b00 */
[----:B------:R-:W3:Y:S01]  /*0250*/  LDG.E.64 R10, desc[UR4][R8.64+-0x18] ;  /* 0xffffe804080a7981 */ /* 0x000ee2000c1e1b00 */
[----:B0-----:R-:W-:-:S05]  /*0260*/  IMAD.WIDE R22, R28, 0x8, R22 ;  /* 0x000000081c167825 */ /* 0x001fca00078e0216 */
[----:B------:R-:W2:Y:S01]  /*0270*/  LDG.E.64 R12, desc[UR4][R22.64] ;  /* 0x00000004160c7981 */ /* 0x000ea2000c1e1b00 */
[----:B------:R-:W-:-:S05]  /*0280*/  IMAD.WIDE R24, R5, 0x8, R22 ;  /* 0x0000000805187825 */ /* 0x000fca00078e0216 */
[----:B------:R-:W3:Y:S01]  /*0290*/  LDG.E.64 R16, desc[UR4][R24.64] ;  /* 0x0000000418107981 */ /* 0x000ee2000c1e1b00 */
[----:B------:R-:W-:Y:S01]  /*02a0*/  IMAD.WIDE R20, R5, 0x8, R24 ;  /* 0x0000000805147825 */ /* 0x000fe200078e0218 */
[----:B--2---:R-:W-:Y:S02]  /*02b0*/  DFMA R18, R14, R12, R18 ;  /* 0x0000000c0e12722b */ /* 0x004fe40000000012 */
[----:B------:R-:W2:Y:S04]  /*02c0*/  LDG.E.64 R14, desc[UR4][R8.64+-0x10] ;  /* 0xfffff004080e7981 */ /* 0x000ea8000c1e1b00 */
[----:B------:R0:W2:Y:S02]  /*02d0*/  LDG.E.64 R12, desc[UR4][R20.64] ;  /* 0x00000004140c7981 */ /* 0x0000a4000c1e1b00 */
[----:B---3--:R-:W-:-:S02]  /*02e0*/  DFMA R16, R10, R16, R18 ;  /* 0x000000100a10722b */ /* 0x008fc40000000012 */
[----:B------:R-:W3:Y:S01]  /*02f0*/  LDG.E.64 R10, desc[UR4][R8.64+-0x8] ;  /* 0xfffff804080a7981 */ /* 0x000ee2000c1e1b00 */
[----:B0-----:R-:W-:-:S05]  /*0300*/  IMAD.WIDE R20, R5, 0x8, R20 ;  /* 0x0000000805147825 */ /* 0x001fca00078e0214 */
[----:B------:R-:W3:Y:S01]  /*0310*/  LDG.E.64 R18, desc[UR4][R20.64] ;  /* 0x0000000414127981 */ /* 0x000ee2000c1e1b00 */
[C---:B------:R-:W-:Y:S01]  /*0320*/  IMAD.WIDE R22, R5.reuse, 0x8, R20 ;  /* 0x0000000805167825 */ /* 0x040fe200078e0214 */
[----:B--2---:R-:W-:Y:S02]  /*0330*/  DFMA R12, R14, R12, R16 ;  /* 0x0000000c0e0c722b */ /* 0x004fe40000000010 */
[----:B------:R-:W2:Y:S04]  /*0340*/  LDG.E.64 R16, desc[UR4][R8.64] ;  /* 0x0000000408107981 */ /* 0x000ea8000c1e1b00 */
[----:B------:R-:W2:Y:S01]  /*0350*/  LDG.E.64 R14, desc[UR4][R22.64] ;  /* 0x00000004160e7981 */ /* 0x000ea2000c1e1b00 */
[----:B------:R-:W-:Y:S01]  /*0360*/  IMAD.WIDE R24, R5, 0x8, R22 ;  /* 0x0000000805187825 */ /* 0x000fe200078e0216 */
[----:B---3--:R-:W-:-:S02]  /*0370*/  DFMA R18, R10, R18, R12 ;  /* 0x000000120a12722b */ /* 0x008fc4000000000c */
[----:B------:R-:W3:Y:S04]  /*0380*/  LDG.E.64 R22, desc[UR4][R8.64+0x18] ;  /* 0x0000180408167981 */ /* 0x000ee8000c1e1b00 */
[----:B------:R-:W4:Y:S04]  /*0390*/  LDG.E.64 R10, desc[UR4][R8.64+0x8] ;  /* 0x00000804080a7981 */ /* 0x000f28000c1e1b00 */
[----:B------:R0:W4:Y:S02]  /*03a0*/  LDG.E.64 R12, desc[UR4][R24.64] ;  /* 0x00000004180c7981 */ /* 0x000124000c1e1b00 */
[----:B0-----:R-:W-:-:S04]  /*03b0*/  IMAD.WIDE R24, R5, 0x8, R24 ;  /* 0x0000000805187825 */ /* 0x001fc800078e0218 */
[----:B------:R-:W-:-:S06]  /*03c0*/  IMAD.WIDE R20, R5, 0x8, R24 ;  /* 0x0000000805147825 */ /* 0x000fcc00078e0218 */
[----:B------:R-:W3:Y:S01]  /*03d0*/  LDG.E.64 R20, desc[UR4][R20.64] ;  /* 0x0000000414147981 */ /* 0x000ee2000c1e1b00 */
[----:B--2---:R-:W-:-:S03]  /*03e0*/  DFMA R14, R16, R14, R18 ;  /* 0x0000000e100e722b */ /* 0x004fc60000000012 */
[----:B------:R-:W2:Y:S04]  /*03f0*/  LDG.E.64 R16, desc[UR4][R8.64+0x10] ;  /* 0x0000100408107981 */ /* 0x000ea8000c1e1b00 */
[----:B------:R-:W2:Y:S01]  /*0400*/  LDG.E.64 R18, desc[UR4][R24.64] ;  /* 0x0000000418127981 */ /* 0x000ea2000c1e1b00 */
[----:B------:R-:W-:-:S04]  /*0410*/  IADD3 R26, PT, PT, R26, 0x8, RZ ;  /* 0x000000081a1a7810 */ /* 0x000fc80007ffe0ff */
[----:B------:R-:W-:Y:S01]  /*0420*/  ISETP.NE.AND P1, PT, R26, RZ, PT ;  /* 0x000000ff1a00720c */ /* 0x000fe20003f25270 */
[----:B----4-:R-:W-:Y:S01]  /*0430*/  DFMA R10, R10, R12, R14 ;  /* 0x0000000c0a0a722b */ /* 0x010fe2000000000e */
[----:B------:R-:W-:-:S07]  /*0440*/  LEA R28, R5, R28, 0x3 ;  /* 0x0000001c051c7211 */ /* 0x000fce00078e18ff */
[----:B--2---:R-:W-:Y:S01]  /*0450*/  DFMA R18, R16, R18, R10 ;  /* 0x000000121012722b */ /* 0x004fe2000000000a */
[----:B------:R-:W-:-:S07]  /*0460*/  IADD3 R10, P2, PT, R8, 0x40, RZ ;  /* 0x00000040080a7810 */ /* 0x000fce0007f5e0ff */
[----:B---3--:R-:W-:Y:S01]  /*0470*/  DFMA R18, R22, R20, R18 ;  /* 0x000000141612722b */ /* 0x008fe20000000012 */
[----:B------:R-:W-:Y:S01]  /*0480*/  IMAD.X R11, RZ, RZ, R9, P2 ;  /* 0x000000ffff0b7224 */ /* 0x000fe200010e0609 */
[----:B------:R-:W-:Y:S09]  /*0490*/  @P1 BRA `(.L_x_27) ;  /* 0xfffffffc005c1947 */ /* 0x000ff2000383ffff */
.L_x_26:
[----:B------:R-:W-:Y:S05]  /*04a0*/  @!P0 BRA `(.L_x_25) ;  /* 0x0000000000fc8947 */ /* 0x000fea0003800000 */
[----:B------:R-:W-:Y:S02]  /*04b0*/  ISETP.GE.U32.AND P1, PT, R4, 0x4, PT ;  /* 0x000000040400780c */ /* 0x000fe40003f26070 */
[----:B------:R-:W-:-:S04]  /*04c0*/  LOP3.LUT R26, R2, 0x3, RZ, 0xc0, !PT ;  /* 0x00000003021a7812 */ /* 0x000fc800078ec0ff */
[----:B------:R-:W-:-:S07]  /*04d0*/  ISETP.NE.AND P0, PT, R26, RZ, PT ;  /* 0x000000ff1a00720c */ /* 0x000fce0003f05270 */
[----:B------:R-:W-:Y:S06]  /*04e0*/  @!P1 BRA `(.L_x_28) ;  /* 0x00000000006c9947 */ /* 0x000fec0003800000 */
[----:B------:R-:W0:Y:S01]  /*04f0*/  LDC.64 R24, c[0x0][0x380] ;  /* 0x0000e000ff187b82 */ /* 0x000e220000000a00 */
[----:B------:R-:W1:Y:S01]  /*0500*/  LDCU.64 UR6, c[0x0][0x380] ;  /* 0x00007000ff0677ac */ /* 0x000e620008000a00 */
[C---:B------:R-:W-:Y:S01]  /*0510*/  IMAD.IADD R9, R6.reuse, 0x1, R7 ;  /* 0x0000000106097824 */ /* 0x040fe200078e0207 */
[----:B------:R-:W-:Y:S01]  /*0520*/  IADD3 R4, P1, PT, R6, R7, RZ ;  /* 0x0000000706047210 */ /* 0x000fe20007f3e0ff */
[----:B------:R-:W-:-:S04]  /*0530*/  IMAD R13, R7, R5, R0 ;  /* 0x00000005070d7224 */ /* 0x000fc800078e0200 */
[----:B------:R-:W2:Y:S01]  /*0540*/  LDC.64 R10, c[0x0][0x388] ;  /* 0x0000e200ff0a7b82 */ /* 0x000ea20000000a00 */
[----:B0-----:R-:W-:-:S06]  /*0550*/  IMAD.WIDE.U32 R24, R9, 0x8, R24 ;  /* 0x0000000809187825 */ /* 0x001fcc00078e0018 */
[----:B------:R-:W3:Y:S01]  /*0560*/  LDG.E.64 R24, desc[UR4][R24.64] ;  /* 0x0000000418187981 */ /* 0x000ee2000c1e1b00 */
[----:B--2---:R-:W-:Y:S01]  /*0570*/  IMAD.WIDE R10, R13, 0x8, R10 ;  /* 0x000000080d0a7825 */ /* 0x004fe200078e020a */
[----:B------:R-:W-:Y:S02]  /*0580*/  IADD3.X R13, PT, PT, RZ, RZ, RZ, P1, !PT ;  /* 0x000000ffff0d7210 */ /* 0x000fe40000ffe4ff */
[C---:B-1----:R-:W-:Y:S02]  /*0590*/  LEA R28, P1, R4.reuse, UR6, 0x3 ;  /* 0x00000006041c7c11 */ /* 0x042fe4000f8218ff */
[----:B------:R-:W3:Y:S01]  /*05a0*/  LDG.E.64 R8, desc[UR4][R10.64] ;  /* 0x000000040a087981 */ /* 0x000ee2000c1e1b00 */
[----:B------:R-:W-:Y:S01]  /*05b0*/  IMAD.WIDE R14, R5, 0x8, R10 ;  /* 0x00000008050e7825 */ /* 0x000fe200078e020a */
[----:B------:R-:W-:-:S05]  /*05c0*/  LEA.HI.X R29, R4, UR7, R13, 0x3, P1 ;  /* 0x00000007041d7c11 */ /* 0x000fca00088f1c0d */
[----:B------:R-:W2:Y:S01]  /*05d0*/  LDG.E.64 R12, desc[UR4][R28.64+0x8] ;  /* 0x000008041c0c7981 */ /* 0x000ea2000c1e1b00 */
[----:B------:R-:W-:-:S03]  /*05e0*/  IMAD.WIDE R20, R5, 0x8, R14 ;  /* 0x0000000805147825 */ /* 0x000fc600078e020e */
[----:B------:R-:W2:Y:S04]  /*05f0*/  LDG.E.64 R10, desc[UR4][R14.64] ;  /* 0x000000040e0a7981 */ /* 0x000ea8000c1e1b00 */
[----:B------:R-:W4:Y:S01]  /*0600*/  LDG.E.64 R16, desc[UR4][R20.64] ;  /* 0x0000000414107981 */ /* 0x000f22000c1e1b00 */
[----:B------:R-:W-:-:S03]  /*0610*/  IMAD.WIDE R22, R5, 0x8, R20 ;  /* 0x0000000805167825 */ /* 0x000fc600078e0214 */
[----:B------:R-:W4:Y:S04]  /*0620*/  LDG.E.64 R14, desc[UR4][R28.64+0x10] ;  /* 0x000010041c0e7981 */ /* 0x000f28000c1e1b00 */
[----:B------:R-:W5:Y:S04]  /*0630*/  LDG.E.64 R20, desc[UR4][R28.64+0x18] ;  /* 0x000018041c147981 */ /* 0x000f68000c1e1b00 */
[----:B------:R-:W5:Y:S01]  /*0640*/  LDG.E.64 R22, desc[UR4][R22.64] ;  /* 0x0000000416167981 */ /* 0x000f62000c1e1b00 */
[----:B------:R-:W-:Y:S01]  /*0650*/  VIADD R7, R7, 0x4 ;  /* 0x0000000407077836 */ /* 0x000fe20000000000 */
[----:B---3--:R-:W-:-:S08]  /*0660*/  DFMA R8, R24, R8, R18 ;  /* 0x000000081808722b */ /* 0x008fd00000000012 */
[----:B--2---:R-:W-:-:S08]  /*0670*/  DFMA R8, R12, R10, R8 ;  /* 0x0000000a0c08722b */ /* 0x004fd00000000008 */
[----:B----4-:R-:W-:-:S08]  /*0680*/  DFMA R8, R14, R16, R8 ;  /* 0x000000100e08722b */ /* 0x010fd00000000008 */
[----:B-----5:R-:W-:-:S11]  /*0690*/  DFMA R18, R20, R22, R8 ;  /* 0x000000161412722b */ /* 0x020fd60000000008 */
.L_x_28:
[----:B------:R-:W-:Y:S05]  /*06a0*/  @!P0 BRA `(.L_x_25) ;  /* 0x00000000007c8947 */ /* 0x000fea0003800000 */
[----:B------:R-:W-:Y:S01]  /*06b0*/  ISETP.NE.AND P1, PT, R26, 0x1, PT ;  /* 0x000000011a00780c */ /* 0x000fe20003f25270 */
[----:B------:R-:W0:Y:S01]  /*06c0*/  LDC.64 R12, c[0x0][0x380] ;  /* 0x0000e000ff0c7b82 */ /* 0x000e220000000a00 */
[----:B------:R-:W-:-:S04]  /*06d0*/  LOP3.LUT R2, R2, 0x1, RZ, 0xc0, !PT ;  /* 0x0000000102027812 */ /* 0x000fc800078ec0ff */
[----:B------:R-:W-:-:S03]  /*06e0*/  ISETP.NE.U32.AND P0, PT, R2, 0x1, PT ;  /* 0x000000010200780c */ /* 0x000fc60003f05070 */
[----:B------:R-:W1:Y:S04]  /*06f0*/  LDC.64 R20, c[0x0][0x388] ;  /* 0x0000e200ff147b82 */ /* 0x000e680000000a00 */
[C---:B------:R-:W-:Y:S01]  /*0700*/  @P1 IADD3 R17, PT, PT, R6.reuse, R7, RZ ;  /* 0x0000000706111210 */ /* 0x040fe20007ffe0ff */
[C---:B------:R-:W-:Y:S01]  /*0710*/  @P1 IMAD R23, R7.reuse, R5, R0 ;  /* 0x0000000507171224 */ /* 0x040fe200078e0200 */
[----:B------:R-:W-:Y:S01]  /*0720*/  @P1 IADD3 R2, P2, PT, R6, R7, RZ ;  /* 0x0000000706021210 */ /* 0x000fe20007f5e0ff */
[----:B------:R-:W-:Y:S01]  /*0730*/  @P1 VIADD R7, R7, 0x2 ;  /* 0x0000000207071836 */ /* 0x000fe20000000000 */
[----:B------:R-:W2:Y:S02]  /*0740*/  @P1 LDC.64 R8, c[0x0][0x380] ;  /* 0x0000e000ff081b82 */ /* 0x000ea40000000a00 */
[----:B------:R-:W-:-:S06]  /*0750*/  @P1 IADD3.X R4, PT, PT, RZ, RZ, RZ, P2, !PT ;  /* 0x000000ffff041210 */ /* 0x000fcc00017fe4ff */
[----:B------:R-:W3:Y:S01]  /*0760*/  LDC.64 R14, c[0x0][0x380] ;  /* 0x0000e000ff0e7b82 */ /* 0x000ee20000000a00 */
[----:B0-----:R-:W-:-:S07]  /*0770*/  @P1 IMAD.WIDE.U32 R16, R17, 0x8, R12 ;  /* 0x0000000811101825 */ /* 0x001fce00078e000c */
[----:B------:R-:W0:Y:S01]  /*0780*/  LDC.64 R10, c[0x0][0x388] ;  /* 0x0000e200ff0a7b82 */ /* 0x000e220000000a00 */
[----:B-1----:R-:W-:Y:S01]  /*0790*/  @P1 IMAD.WIDE R20, R23, 0x8, R20 ;  /* 0x0000000817141825 */ /* 0x002fe200078e0214 */
[----:B------:R-:W4:Y:S04]  /*07a0*/  @P1 LDG.E.64 R16, desc[UR4][R16.64] ;  /* 0x0000000410101981 */ /* 0x000f28000c1e1b00 */
[----:B------:R-:W4:Y:S01]  /*07b0*/  @P1 LDG.E.64 R12, desc[UR4][R20.64] ;  /* 0x00000004140c1981 */ /* 0x000f22000c1e1b00 */
[----:B--2---:R-:W-:Y:S01]  /*07c0*/  @P1 LEA R8, P2, R2, R8, 0x3 ;  /* 0x0000000802081211 */ /* 0x004fe200078418ff */
[----:B------:R-:W-:-:S03]  /*07d0*/  @P1 IMAD.WIDE R22, R5, 0x8, R20 ;  /* 0x0000000805161825 */ /* 0x000fc600078e0214 */
[----:B------:R-:W-:Y:S01]  /*07e0*/  @P1 LEA.HI.X R9, R2, R9, R4, 0x3, P2 ;  /* 0x0000000902091211 */ /* 0x000fe200010f1c04 */
[----:B------:R-:W-:Y:S01]  /*07f0*/  @!P0 IMAD R27, R7, R5, R0 ;  /* 0x00000005071b8224 */ /* 0x000fe200078e0200 */
[----:B------:R-:W-:Y:S02]  /*0800*/  @!P0 IADD3 R25, PT, PT, R6, R7, RZ ;  /* 0x0000000706198210 */ /* 0x000fe40007ffe0ff */
[----:B------:R-:W2:Y:S04]  /*0810*/  @P1 LDG.E.64 R6, desc[UR4][R22.64] ;  /* 0x0000000416061981 */ /* 0x000ea8000c1e1b00 */
[----:B------:R-:W2:Y:S01]  /*0820*/  @P1 LDG.E.64 R8, desc[UR4][R8.64+0x8] ;  /* 0x0000080408081981 */ /* 0x000ea2000c1e1b00 */
[----:B---3--:R-:W-:-:S04]  /*0830*/  @!P0 IMAD.WIDE.U32 R14, R25, 0x8, R14 ;  /* 0x00000008190e8825 */ /* 0x008fc800078e000e */
[----:B0-----:R-:W-:Y:S02]  /*0840*/  @!P0 IMAD.WIDE R10, R27, 0x8, R10 ;  /* 0x000000081b0a8825 */ /* 0x001fe400078e020a */
[----:B------:R-:W3:Y:S04]  /*0850*/  @!P0 LDG.E.64 R14, desc[UR4][R14.64] ;  /* 0x000000040e0e8981 */ /* 0x000ee8000c1e1b00 */
[----:B------:R-:W3:Y:S01]  /*0860*/  @!P0 LDG.E.64 R10, desc[UR4][R10.64] ;  /* 0x000000040a0a8981 */ /* 0x000ee2000c1e1b00 */
[----:B----4-:R-:W-:-:S08]  /*0870*/  @P1 DFMA R12, R16, R12, R18 ;  /* 0x0000000c100c122b */ /* 0x010fd00000000012 */
[----:B--2---:R-:W-:-:S08]  /*0880*/  @P1 DFMA R18, R8, R6, R12 ;  /* 0x000000060812122b */ /* 0x004fd0000000000c */
[----:B---3--:R-:W-:-:S11]  /*0890*/  @!P0 DFMA R18, R14, R10, R18 ;  /* 0x0000000a0e12822b */ /* 0x008fd60000000012 */
.L_x_25:
[----:B------:R-:W0:Y:S01]  /*08a0*/  LDC.64 R6, c[0x0][0x390] ;  /* 0x0000e400ff067b82 */ /* 0x000e220000000a00 */
[----:B------:R-:W-:-:S04]  /*08b0*/  IMAD R3, R3, R5, R0 ;  /* 0x0000000503037224 */ /* 0x000fc800078e0200 */
[----:B0-----:R-:W-:-:S05]  /*08c0*/  IMAD.WIDE R2, R3, 0x8, R6 ;  /* 0x0000000803027825 */ /* 0x001fca00078e0206 */
[----:B------:R-:W-:Y:S01]  /*08d0*/  STG.E.64 desc[UR4][R2.64], R18 ;  /* 0x0000001202007986 */ /* 0x000fe2000c101b04 */
[----:B------:R-:W-:Y:S05]  /*08e0*/  EXIT ;  /* 0x000000000000794d */ /* 0x000fea0003800000 */
.L_x_29:
        /* <DEDUP_REMOVED lines=9> */
.L_x_48:


//--------------------- .text._Z19matmult_kernel_gpu1PdS_S_iii --------------------------
	.section	.text._Z19matmult_kernel_gpu1PdS_S_iii,"ax",@progbits
	.align	128
        .global         _Z19matmult_kernel_gpu1PdS_S_iii
        .type           _Z19matmult_kernel_gpu1PdS_S_iii,@function
        .size           _Z19matmult_kernel_gpu1PdS_S_iii,(.L_x_49 - _Z19matmult_kernel_gpu1PdS_S_iii)
        .other          _Z19matmult_kernel_gpu1PdS_S_iii,@"STO_CUDA_ENTRY STV_DEFAULT"
_Z19matmult_kernel_gpu1PdS_S_iii:
.text._Z19matmult_kernel_gpu1PdS_S_iii:
[----:B------:R-:W-:Y:S01]  /*0000*/  LDC R1, c[0x0][0x37c] ;  /* 0x0000df00ff017b82 */ /* 0x000fe20000000800 */
[----:B------:R-:W0:Y:S01]  /*0010*/  LDCU.64 UR10, c[0x0][0x398] ;  /* 0x00007300ff0a77ac */ /* 0x000e220008000a00 */
[----:B------:R-:W1:Y:S01]  /*0020*/  LDCU.64 UR18, c[0x0][0x358] ;  /* 0x00006b00ff1277ac */ /* 0x000e620008000a00 */
[----:B0-----:R-:W-:Y:S02]  /*0030*/  UMOV UR25, UR11 ;  /* 0x0000000b00197c82 */ /* 0x001fe40008000000 */
[----:B------:R-:W-:-:S04]  /*0040*/  UISETP.LT.AND UP0, UPT, UR10, UR25, UPT ;  /* 0x000000190a00728c */ /* 0x000fc8000bf01270 */
[----:B------:R-:W-:-:S04]  /*0050*/  USEL UR10, UR10, UR25, UP0 ;  /* 0x000000190a0a7287 */ /* 0x000fc80008000000 */
[----:B------:R-:W-:-:S09]  /*0060*/  UISETP.GE.AND UP0, UPT, UR10, 0x1, UPT ;  /* 0x000000010a00788c */ /* 0x000fd2000bf06270 */
[----:B-1----:R-:W-:Y:S05]  /*0070*/  BRA.U !UP0, `(.L_x_30) ;  /* 0x00000005083c7547 */ /* 0x002fea000b800000 */
[----:B------:R-:W-:Y:S02]  /*0080*/  ULOP3.LUT UR17, UR25, 0x7, URZ, 0xc0, !UPT ;  /* 0x0000000719117892 */ /* 0x000fe4000f8ec0ff */
[----:B------:R-:W-:Y:S02]  /*0090*/  ULOP3.LUT UR22, UR25, 0x3, URZ, 0xc0, !UPT ;  /* 0x0000000319167892 */ /* 0x000fe4000f8ec0ff */
[----:B------:R-:W-:Y:S02]  /*00a0*/  UIADD3 UR4, UPT, UPT, UR17, -0x1, URZ ;  /* 0xffffffff11047890 */ /* 0x000fe4000fffe0ff */
[----:B------:R-:W-:Y:S02]  /*00b0*/  ULOP3.LUT UR11, UR25, 0x7ffffff8, URZ, 0xc0, !UPT ;  /* 0x7ffffff8190b7892 */ /* 0x000fe4000f8ec0ff */
[----:B------:R-:W-:-:S03]  /*00c0*/  UISETP.GE.U32.AND UP1, UPT, UR4, 0x3, UPT ;  /* 0x000000030400788c */ /* 0x000fc6000bf26070 */
[----:B------:R-:W-:-:S08]  /*00d0*/  UMOV UR4, URZ ;  /* 0x000000ff00047c82 */ /* 0x000fd00008000000 */
.L_x_36:
[----:B0-----:R-:W0:Y:S01]  /*00e0*/  LDCU.64 UR24, c[0x0][0x398] ;  /* 0x00007300ff1877ac */ /* 0x001e220008000a00 */
[----:B------:R-:W-:Y:S01]  /*00f0*/  UMOV UR5, URZ ;  /* 0x000000ff00057c82 */ /* 0x000fe20008000000 */
[----:B0-----:R-:W-:Y:S02]  /*0100*/  UISETP.GE.U32.AND UP2, UPT, UR25, 0x8, UPT ;  /* 0x000000081900788c */ /* 0x001fe4000bf46070 */
[----:B------:R-:W-:Y:S02]  /*0110*/  UIMAD UR16, UR4, UR25, URZ ;  /* 0x00000019041072a4 */ /* 0x000fe4000f8e02ff */
[----:B------:R-:W-:-:S04]  /*0120*/  UIADD3 UR4, UPT, UPT, UR4, 0x1, URZ ;  /* 0x0000000104047890 */ /* 0x000fc8000fffe0ff */
[----:B------:R-:W-:Y:S01]  /*0130*/  UISETP.NE.AND UP0, UPT, UR4, UR24, UPT ;  /* 0x000000180400728c */ /* 0x000fe2000bf05270 */
[----:B-12---:R-:W-:Y:S10]  /*0140*/  BRA.U !UP2, `(.L_x_31) ;  /* 0x000000010a487547 */ /* 0x006ff4000b800000 */
[----:B------:R-:W0:Y:S01]  /*0150*/  LDCU.64 UR8, c[0x0][0x390] ;  /* 0x00007200ff0877ac */ /* 0x000e220008000a00 */
[----:B------:R-:W-:-:S05]  /*0160*/  UMOV UR5, URZ ;  /* 0x000000ff00057c82 */ /* 0x000fca0008000000 */
.L_x_32:
[----:B------:R-:W-:Y:S02]  /*0170*/  UIADD3 UR6, UPT, UPT, UR16, UR5, URZ ;  /* 0x0000000510067290 */ /* 0x000fe4000fffe0ff */
[----:B------:R-:W-:Y:S02]  /*0180*/  UIADD3 UR5, UPT, UPT, UR5, 0x8, URZ ;  /* 0x0000000805057890 */ /* 0x000fe4000fffe0ff */
[----:B0-----:R-:W-:Y:S02]  /*0190*/  UIMAD.WIDE.U32 UR6, UR6, 0x8, UR8 ;  /* 0x00000008060678a5 */ /* 0x001fe4000f8e0008 */
[----:B------:R-:W-:-:S04]  /*01a0*/  UISETP.NE.AND UP2, UPT, UR5, UR11, UPT ;  /* 0x0000000b0500728c */ /* 0x000fc8000bf45270 */
[----:B-1----:R-:W-:Y:S02]  /*01b0*/  IMAD.U32 R2, RZ, RZ, UR6 ;  /* 0x00000006ff027e24 */ /* 0x002fe4000f8e00ff */
[----:B------:R-:W-:-:S05]  /*01c0*/  IMAD.U32 R3, RZ, RZ, UR7 ;  /* 0x00000007ff037e24 */ /* 0x000fca000f8e00ff */
[----:B------:R1:W-:Y:S04]  /*01d0*/  STG.E.64 desc[UR18][R2.64], RZ ;  /* 0x000000ff02007986 */ /* 0x0003e8000c101b12 */
[----:B------:R1:W-:Y:S04]  /*01e0*/  STG.E.64 desc[UR18][R2.64+0x8], RZ ;  /* 0x000008ff02007986 */ /* 0x0003e8000c101b12 */
[----:B------:R1:W-:Y:S04]  /*01f0*/  STG.E.64 desc[UR18][R2.64+0x10], RZ ;  /* 0x000010ff02007986 */ /* 0x0003e8000c101b12 */
[----:B------:R1:W-:Y:S04]  /*0200*/  STG.E.64 desc[UR18][R2.64+0x18], RZ ;  /* 0x000018ff02007986 */ /* 0x0003e8000c101b12 */
[----:B------:R1:W-:Y:S04]  /*0210*/  STG.E.64 desc[UR18][R2.64+0x20], RZ ;  /* 0x000020ff02007986 */ /* 0x0003e8000c101b12 */
[----:B------:R1:W-:Y:S04]  /*0220*/  STG.E.64 desc[UR18][R2.64+0x28], RZ ;  /* 0x000028ff02007986 */ /* 0x0003e8000c101b12 */
[----:B------:R1:W-:Y:S04]  /*0230*/  STG.E.64 desc[UR18][R2.64+0x30], RZ ;  /* 0x000030ff02007986 */ /* 0x0003e8000c101b12 */
[----:B------:R1:W-:Y:S01]  /*0240*/  STG.E.64 desc[UR18][R2.64+0x38], RZ ;  /* 0x000038ff02007986 */ /* 0x0003e2000c101b12 */
[----:B------:R-:W-:Y:S05]  /*0250*/  BRA.U UP2, `(.L_x_32) ;  /* 0xfffffffd02c47547 */ /* 0x000fea000b83ffff */
[----:B------:R-:W-:-:S05]  /*0260*/  UMOV UR5, UR11 ;  /* 0x0000000b00057c82 */ /* 0x000fca0008000000 */
.L_x_31:
[----:B------:R-:W-:-:S09]  /*0270*/  UISETP.NE.AND UP2, UPT, UR17, URZ, UPT ;  /* 0x000000ff1100728c */ /* 0x000fd2000bf45270 */
[----:B------:R-:W-:Y:S05]  /*0280*/  BRA.U !UP2, `(.L_x_33) ;  /* 0x000000010ab47547 */ /* 0x000fea000b800000 */
[----:B------:R-:W-:Y:S01]  /*0290*/  UISETP.NE.AND UP2, UPT, UR22, URZ, UPT ;  /* 0x000000ff1600728c */ /* 0x000fe2000bf45270 */
[----:B------:R-:W-:Y:S10]  /*02a0*/  BRA.U !UP1, `(.L_x_34) ;  /* 0x0000000109447547 */ /* 0x000ff4000b800000 */
[----:B------:R-:W0:Y:S01]  /*02b0*/  LDCU.64 UR14, c[0x0][0x390] ;  /* 0x00007200ff0e77ac */ /* 0x000e220008000a00 */
[----:B------:R-:W2:Y:S01]  /*02c0*/  LDCU.64 UR6, c[0x0][0x390] ;  /* 0x00007200ff0677ac */ /* 0x000ea20008000a00 */
[----:B------:R-:W-:Y:S02]  /*02d0*/  UIADD3 UR9, UP3, UPT, UR16, UR5, URZ ;  /* 0x0000000510097290 */ /* 0x000fe4000ff7e0ff */
[----:B------:R-:W-:Y:S02]  /*02e0*/  UIADD3 UR8, UPT, UPT, UR16, UR5, URZ ;  /* 0x0000000510087290 */ /* 0x000fe4000fffe0ff */
[----:B------:R-:W-:Y:S02]  /*02f0*/  UIADD3.X UR12, UPT, UPT, URZ, URZ, URZ, UP3, !UPT ;  /* 0x000000ffff0c7290 */ /* 0x000fe40009ffe4ff */
[----:B------:R-:W-:Y:S02]  /*0300*/  UIADD3 UR5, UPT, UPT, UR5, 0x4, URZ ;  /* 0x0000000405057890 */ /* 0x000fe4000fffe0ff */
[----:B0-----:R-:W-:-:S02]  /*0310*/  ULEA UR13, UP3, UR9, UR14, 0x3 ;  /* 0x0000000e090d7291 */ /* 0x001fc4000f8618ff */
[----:B--2---:R-:W-:Y:S02]  /*0320*/  UIMAD.WIDE.U32 UR6, UR8, 0x8, UR6 ;  /* 0x00000008080678a5 */ /* 0x004fe4000f8e0006 */
[----:B------:R-:W-:Y:S02]  /*0330*/  ULEA.HI.X UR12, UR9, UR15, UR12, 0x3, UP3 ;  /* 0x0000000f090c7291 */ /* 0x000fe400098f1c0c */
[----:B-1----:R-:W-:Y:S02]  /*0340*/  MOV R2, UR13 ;  /* 0x0000000d00027c02 */ /* 0x002fe40008000f00 */
[----:B------:R-:W-:Y:S01]  /*0350*/  IMAD.U32 R4, RZ, RZ, UR6 ;  /* 0x00000006ff047e24 */ /* 0x000fe2000f8e00ff */
[----:B------:R-:W-:Y:S01]  /*0360*/  MOV R5, UR7 ;  /* 0x0000000700057c02 */ /* 0x000fe20008000f00 */
[----:B------:R-:W-:-:S04]  /*0370*/  IMAD.U32 R3, RZ, RZ, UR12 ;  /* 0x0000000cff037e24 */ /* 0x000fc8000f8e00ff */
[----:B------:R0:W-:Y:S04]  /*0380*/  STG.E.64 desc[UR18][R4.64], RZ ;  /* 0x000000ff04007986 */ /* 0x0001e8000c101b12 */
[----:B------:R0:W-:Y:S04]  /*0390*/  STG.E.64 desc[UR18][R2.64+0x8], RZ ;  /* 0x000008ff02007986 */ /* 0x0001e8000c101b12 */
[----:B------:R0:W-:Y:S04]  /*03a0*/  STG.E.64 desc[UR18][R2.64+0x10], RZ ;  /* 0x000010ff02007986 */ /* 0x0001e8000c101b12 */
[----:B------:R0:W-:Y:S02]  /*03b0*/  STG.E.64 desc[UR18][R2.64+0x18], RZ ;  /* 0x000018ff02007986 */ /* 0x0001e4000c101b12 */
.L_x_34:
[----:B------:R-:W-:Y:S05]  /*03c0*/  BRA.U !UP2, `(.L_x_33) ;  /* 0x000000010a647547 */ /* 0x000fea000b800000 */
[----:B------:R-:W-:Y:S02]  /*03d0*/  UISETP.NE.AND UP3, UPT, UR22, 0x1, UPT ;  /* 0x000000011600788c */ /* 0x000fe4000bf65270 */
[----:B------:R-:W-:-:S11]  /*03e0*/  ULOP3.LUT UP2, URZ, UR25, 0x1, URZ, 0xc0, !UPT ;  /* 0x0000000119ff7892 */ /* 0x000fd6000f84c0ff */
[----:B------:R-:W2:Y:S01]  /*03f0*/  @UP2 LDCU.64 UR8, c[0x0][0x390] ;  /* 0x00007200ff0827ac */ /* 0x000ea20008000a00 */
[----:B------:R-:W-:Y:S05]  /*0400*/  BRA.U !UP3, `(.L_x_35) ;  /* 0x000000010b3c7547 */ /* 0x000fea000b800000 */
[----:B------:R-:W3:Y:S01]  /*0410*/  LDCU.64 UR20, c[0x0][0x390] ;  /* 0x00007200ff1477ac */ /* 0x000ee20008000a00 */
[----:B------:R-:W4:Y:S01]  /*0420*/  LDCU.64 UR6, c[0x0][0x390] ;  /* 0x00007200ff0677ac */ /* 0x000f220008000a00 */
[----:B------:R-:W-:Y:S02]  /*0430*/  UIADD3 UR13, UP3, UPT, UR16, UR5, URZ ;  /* 0x00000005100d7290 */ /* 0x000fe4000ff7e0ff */
[----:B------:R-:W-:Y:S02]  /*0440*/  UIADD3 UR12, UPT, UPT, UR16, UR5, URZ ;  /* 0x00000005100c7290 */ /* 0x000fe4000fffe0ff */
[----:B------:R-:W-:Y:S02]  /*0450*/  UIADD3.X UR14, UPT, UPT, URZ, URZ, URZ, UP3, !UPT ;  /* 0x000000ffff0e7290 */ /* 0x000fe40009ffe4ff */
[----:B------:R-:W-:Y:S02]  /*0460*/  UIADD3 UR5, UPT, UPT, UR5, 0x2, URZ ;  /* 0x0000000205057890 */ /* 0x000fe4000fffe0ff */
[----:B---3--:R-:W-:-:S02]  /*0470*/  ULEA UR20, UP3, UR13, UR20, 0x3 ;  /* 0x000000140d147291 */ /* 0x008fc4000f8618ff */
[----:B----4-:R-:W-:Y:S02]  /*0480*/  UIMAD.WIDE.U32 UR6, UR12, 0x8, UR6 ;  /* 0x000000080c0678a5 */ /* 0x010fe4000f8e0006 */
[----:B------:R-:W-:Y:S02]  /*0490*/  ULEA.HI.X UR14, UR13, UR21, UR14, 0x3, UP3 ;  /* 0x000000150d0e7291 */ /* 0x000fe400098f1c0e */
[----:B01----:R-:W-:Y:S02]  /*04a0*/  MOV R2, UR20 ;  /* 0x0000001400027c02 */ /* 0x003fe40008000f00 */
[----:B------:R-:W-:Y:S01]  /*04b0*/  IMAD.U32 R4, RZ, RZ, UR6 ;  /* 0x00000006ff047e24 */ /* 0x000fe2000f8e00ff */
[----:B------:R-:W-:Y:S01]  /*04c0*/  MOV R5, UR7 ;  /* 0x0000000700057c02 */ /* 0x000fe20008000f00 */
[----:B------:R-:W-:-:S04]  /*04d0*/  IMAD.U32 R3, RZ, RZ, UR14 ;  /* 0x0000000eff037e24 */ /* 0x000fc8000f8e00ff */
[----:B------:R3:W-:Y:S04]  /*04e0*/  STG.E.64 desc[UR18][R4.64], RZ ;  /* 0x000000ff04007986 */ /* 0x0007e8000c101b12 */
[----:B------:R3:W-:Y:S02]  /*04f0*/  STG.E.64 desc[UR18][R2.64+0x8], RZ ;  /* 0x000008ff02007986 */ /* 0x0007e4000c101b12 */
.L_x_35:
[----:B------:R-:W-:Y:S01]  /*0500*/  @UP2 UIADD3 UR6, UPT, UPT, UR16, UR5, URZ ;  /* 0x0000000510062290 */ /* 0x000fe2000fffe0ff */
[----:B------:R-:W-:-:S03]  /*0510*/  PLOP3.LUT P0, PT, PT, PT, UP2, 0x80, 0x8 ;  /* 0x000000000008781c */ /* 0x000fc60003f0f028 */
[----:B--2---:R-:W-:-:S06]  /*0520*/  @UP2 UIMAD.WIDE.U32 UR6, UR6, 0x8, UR8 ;  /* 0x00000008060628a5 */ /* 0x004fcc000f8e0008 */
[----:B01-3--:R-:W-:Y:S01]  /*0530*/  MOV R2, UR6 ;  /* 0x0000000600027c02 */ /* 0x00bfe20008000f00 */
[----:B------:R-:W-:-:S05]  /*0540*/  IMAD.U32 R3, RZ, RZ, UR7 ;  /* 0x00000007ff037e24 */ /* 0x000fca000f8e00ff */
[----:B------:R2:W-:Y:S02]  /*0550*/  @P0 STG.E.64 desc[UR18][R2.64], RZ ;  /* 0x000000ff02000986 */ /* 0x0005e4000c101b12 */
.L_x_33:
[----:B------:R-:W-:Y:S05]  /*0560*/  BRA.U UP0, `(.L_x_36) ;  /* 0xfffffff900dc7547 */ /* 0x000fea000b83ffff */
.L_x_30:
[----:B------:R-:W3:Y:S02]  /*0570*/  LDCU UR7, c[0x0][0x3a0] ;  /* 0x00007400ff0777ac */ /* 0x000ee40008000800 */
[----:B---3--:R-:W-:-:S04]  /*0580*/  UISETP.GE.AND UP0, UPT, UR7, 0x1, UPT ;  /* 0x000000010700788c */ /* 0x008fc8000bf06270 */
[----:B------:R-:W-:-:S06]  /*0590*/  UISETP.LE.OR UP0, UPT, UR10, URZ, !UP0 ;  /* 0x000000ff0a00728c */ /* 0x000fcc000c703670 */
[----:B------:R-:W-:-:S13]  /*05a0*/  PLOP3.LUT P0, PT, PT, PT, UP0, 0x80, 0x8 ;  /* 0x000000000008781c */ /* 0x000fda0003f0f008 */
[----:B------:R-:W-:Y:S05]  /*05b0*/  @P0 EXIT ;  /* 0x000000000000094d */ /* 0x000fea0003800000 */
[----:B------:R-:W-:Y:S02]  /*05c0*/  ULOP3.LUT UR21, UR7, 0x3, URZ, 0xc0, !UPT ;  /* 0x0000000307157892 */ /* 0x000fe4000f8ec0ff */
[----:B------:R-:W-:Y:S02]  /*05d0*/  USHF.L.U32 UR12, UR25, 0x3, URZ ;  /* 0x00000003190c7899 */ /* 0x000fe400080006ff */
[----:B------:R-:W-:Y:S01]  /*05e0*/  ULOP3.LUT UR7, UR7, 0x7ffffff8, URZ, 0xc0, !UPT ;  /* 0x7ffffff807077892 */ /* 0x000fe2000f8ec0ff */
[----:B------:R-:W-:-:S11]  /*05f0*/  UMOV UR4, URZ ;  /* 0x000000ff00047c82 */ /* 0x000fd60008000000 */
.L_x_43:
[----:B---3--:R-:W3:Y:S01]  /*0600*/  LDCU UR13, c[0x0][0x3a0] ;  /* 0x00007400ff0d77ac */ /* 0x008ee20008000800 */
[----:B------:R-:W4:Y:S01]  /*0610*/  LDCU.64 UR8, c[0x0][0x380] ;  /* 0x00007000ff0877ac */ /* 0x000f220008000a00 */
[----:B-----5:R-:W5:Y:S01]  /*0620*/  LDCU UR5, c[0x0][0x398] ;  /* 0x00007300ff0577ac */ /* 0x020f620008000800 */
[----:B------:R-:W-:Y:S01]  /*0630*/  UMOV UR14, UR4 ;  /* 0x00000004000e7c82 */ /* 0x000fe20008000000 */
[----:B---3--:R-:W-:Y:S02]  /*0640*/  UIMAD UR13, UR4, UR13, URZ ;  /* 0x0000000d040d72a4 */ /* 0x008fe4000f8e02ff */
[----:B------:R-:W-:Y:S02]  /*0650*/  UIADD3 UR4, UPT, UPT, UR4, 0x1, URZ ;  /* 0x0000000104047890 */ /* 0x000fe4000fffe0ff */
[----:B----4-:R-:W-:-:S04]  /*0660*/  ULEA UR15, UP0, UR13, UR8, 0x3 ;  /* 0x000000080d0f7291 */ /* 0x010fc8000f8018ff */
[----:B------:R-:W-:Y:S02]  /*0670*/  ULEA.HI.X UR16, UR13, UR9, URZ, 0x3, UP0 ;  /* 0x000000090d107291 */ /* 0x000fe400080f1cff */
[----:B------:R-:W-:-:S04]  /*0680*/  UIADD3 UR15, UP0, UPT, UR15, 0x20, URZ ;  /* 0x000000200f0f7890 */ /* 0x000fc8000ff1e0ff */
[----:B------:R-:W-:Y:S02]  /*0690*/  UIADD3.X UR16, UPT, UPT, URZ, UR16, URZ, UP0, !UPT ;  /* 0x00000010ff107290 */ /* 0x000fe400087fe4ff */
[----:B-----5:R-:W-:-:S03]  /*06a0*/  UISETP.NE.AND UP0, UPT, UR4, UR5, UPT ;  /* 0x000000050400728c */ /* 0x020fc6000bf05270 */
[----:B012---:R-:W-:-:S08]  /*06b0*/  UMOV UR5, URZ ;  /* 0x000000ff00057c82 */ /* 0x007fd00008000000 */
.L_x_42:
[----:B---3--:R-:W3:Y:S01]  /*06c0*/  LDCU UR8, c[0x0][0x39c] ;  /* 0x00007380ff0877ac */ /* 0x008ee20008000800 */
[----:B012---:R-:W0:Y:S01]  /*06d0*/  LDC.64 R2, c[0x0][0x390] ;  /* 0x0000e400ff027b82 */ /* 0x007e220000000a00 */
[----:B---3--:R-:W-:-:S06]  /*06e0*/  UIMAD UR6, UR14, UR8, UR5 ;  /* 0x000000080e0672a4 */ /* 0x008fcc000f8e0205 */
[----:B------:R-:W-:-:S05]  /*06f0*/  MOV R5, UR6 ;  /* 0x0000000600057c02 */ /* 0x000fca0008000f00 */
[----:B0-----:R-:W-:Y:S01]  /*0700*/  IMAD.WIDE.U32 R2, R5, 0x8, R2 ;  /* 0x0000000805027825 */ /* 0x001fe200078e0002 */
[----:B------:R-:W0:Y:S04]  /*0710*/  LDCU UR6, c[0x0][0x3a0] ;  /* 0x00007400ff0677ac */ /* 0x000e280008000800 */
[----:B-----5:R1:W5:Y:S01]  /*0720*/  LDG.E.64 R6, desc[UR18][R2.64] ;  /* 0x0000001202067981 */ /* 0x020362000c1e1b00 */
[----:B0-----:R-:W-:-:S03]  /*0730*/  UISETP.GE.U32.AND UP1, UPT, UR6, 0x8, UPT ;  /* 0x000000080600788c */ /* 0x001fc6000bf26070 */
[----:B------:R-:W-:-:S06]  /*0740*/  UMOV UR6, URZ ;  /* 0x000000ff00067c82 */ /* 0x000fcc0008000000 */
[----:B-1----:R-:W-:Y:S05]  /*0750*/  BRA.U !UP1, `(.L_x_37) ;  /* 0x0000000509447547 */ /* 0x002fea000b800000 */
[----:B------:R-:W0:Y:S01]  /*0760*/  LDCU.64 UR28, c[0x0][0x388] ;  /* 0x00007100ff1c77ac */ /* 0x000e220008000a00 */
[----:B------:R-:W-:Y:S01]  /*0770*/  IMAD.U32 R4, RZ, RZ, UR15 ;  /* 0x0000000fff047e24 */ /* 0x000fe2000f8e00ff */
[----:B------:R-:W-:Y:S01]  /*0780*/  MOV R5, UR16 ;  /* 0x0000001000057c02 */ /* 0x000fe20008000f00 */
[----:B------:R-:W-:Y:S02]  /*0790*/  UIADD3 UR23, UPT, UPT, -UR7, URZ, URZ ;  /* 0x000000ff07177290 */ /* 0x000fe4000fffe1ff */
[----:B------:R-:W-:Y:S02]  /*07a0*/  UIADD3 UR9, UPT, UPT, UR5, UR8, URZ ;  /* 0x0000000805097290 */ /* 0x000fe4000fffe0ff */
[----:B------:R-:W-:Y:S02]  /*07b0*/  ULEA UR10, UR8, UR5, 0x1 ;  /* 0x00000005080a7291 */ /* 0x000fe4000f8e08ff */
[----:B------:R-:W-:Y:S02]  /*07c0*/  UIMAD UR11, UR8, 0x3, UR5 ;  /* 0x00000003080b78a4 */ /* 0x000fe4000f8e0205 */
[----:B------:R-:W-:-:S02]  /*07d0*/  ULEA UR17, UR8, UR5, 0x2 ;  /* 0x0000000508117291 */ /* 0x000fc4000f8e10ff */
[----:B------:R-:W-:Y:S02]  /*07e0*/  UIMAD UR20, UR8, 0x5, UR5 ;  /* 0x00000005081478a4 */ /* 0x000fe4000f8e0205 */
[----:B------:R-:W-:Y:S02]  /*07f0*/  UIMAD UR22, UR8, 0x6, UR5 ;  /* 0x00000006081678a4 */ /* 0x000fe4000f8e0205 */
[----:B------:R-:W-:Y:S02]  /*0800*/  UIMAD UR6, UR8, 0x7, UR5 ;  /* 0x00000007080678a4 */ /* 0x000fe4000f8e0205 */
[----:B0-----:R-:W-:-:S12]  /*0810*/  UIMAD.WIDE.U32 UR24, UR5, 0x8, UR28 ;  /* 0x00000008051878a5 */ /* 0x001fd8000f8e001c */
.L_x_38:
[----:B------:R-:W-:Y:S01]  /*0820*/  IMAD.U32 R12, RZ, RZ, UR24 ;  /* 0x00000018ff0c7e24 */ /* 0x000fe2000f8e00ff */
[----:B------:R-:W-:Y:S01]  /*0830*/  MOV R13, UR25 ;  /* 0x00000019000d7c02 */ /* 0x000fe20008000f00 */
[----:B--2---:R-:W2:Y:S04]  /*0840*/  LDG.E.64 R8, desc[UR18][R4.64+-0x20] ;  /* 0xffffe01204087981 */ /* 0x004ea8000c1e1b00 */
[----:B------:R-:W2:Y:S01]  /*0850*/  LDG.E.64 R10, desc[UR18][R12.64] ;  /* 0x000000120c0a7981 */ /* 0x000ea2000c1e1b00 */
[----:B------:R-:W-:-:S06]  /*0860*/  UIMAD.WIDE.U32 UR26, UR9, 0x8, UR28 ;  /* 0x00000008091a78a5 */ /* 0x000fcc000f8e001c */
[----:B------:R-:W-:Y:S01]  /*0870*/  IMAD.U32 R14, RZ, RZ, UR26 ;  /* 0x0000001aff0e7e24 */ /* 0x000fe2000f8e00ff */
[----:B------:R-:W-:Y:S01]  /*0880*/  MOV R15, UR27 ;  /* 0x0000001b000f7c02 */ /* 0x000fe20008000f00 */
[----:B--2--5:R-:W-:-:S07]  /*0890*/  DFMA R8, R8, R10, R6 ;  /* 0x0000000a0808722b */ /* 0x024fce0000000006 */
[----:B------:R0:W-:Y:S04]  /*08a0*/  STG.E.64 desc[UR18][R2.64], R8 ;  /* 0x0000000802007986 */ /* 0x0001e8000c101b12 */
[----:B------:R-:W2:Y:S04]  /*08b0*/  LDG.E.64 R10, desc[UR18][R14.64] ;  /* 0x000000120e0a7981 */ /* 0x000ea8000c1e1b00 */
[----:B------:R-:W2:Y:S01]  /*08c0*/  LDG.E.64 R6, desc[UR18][R4.64+-0x18] ;  /* 0xffffe81204067981 */ /* 0x000ea2000c1e1b00 */
[----:B------:R-:W-:-:S06]  /*08d0*/  UIMAD.WIDE.U32 UR26, UR10, 0x8, UR28 ;  /* 0x000000080a1a78a5 */ /* 0x000fcc000f8e001c */
[----:B------:R-:W-:Y:S01]  /*08e0*/  IMAD.U32 R16, RZ, RZ, UR26 ;  /* 0x0000001aff107e24 */ /* 0x000fe2000f8e00ff */
[----:B------:R-:W-:Y:S01]  /*08f0*/  MOV R17, UR27 ;  /* 0x0000001b00117c02 */ /* 0x000fe20008000f00 */
[----:B--2---:R-:W-:-:S07]  /*0900*/  DFMA R6, R6, R10, R8 ;  /* 0x0000000a0606722b */ /* 0x004fce0000000008 */
        /* <DEDUP_REMOVED lines=8> */
[----:B------:R-:W3:Y:S04]  /*0990*/  LDG.E.64 R12, desc[UR18][R18.64] ;  /* 0x00000012120c7981 */ /* 0x000ee8000c1e1b00 */
[----:B0-----:R-:W3:Y:S01]  /*09a0*/  LDG.E.64 R8, desc[UR18][R4.64+-0x8] ;  /* 0xfffff81204087981 */ /* 0x001ee2000c1e1b00 */
[----:B------:R-:W-:-:S06]  /*09b0*/  UIMAD.WIDE.U32 UR26, UR17, 0x8, UR28 ;  /* 0x00000008111a78a5 */ /* 0x000fcc000f8e001c */
[----:B------:R-:W-:Y:S01]  /*09c0*/  IMAD.U32 R14, RZ, RZ, UR26 ;  /* 0x0000001aff0e7e24 */ /* 0x000fe2000f8e00ff */
[----:B------:R-:W-:Y:S01]  /*09d0*/  MOV R15, UR27 ;  /* 0x0000001b000f7c02 */ /* 0x000fe20008000f00 */
[----:B---3--:R-:W-:-:S07]  /*09e0*/  DFMA R8, R8, R12, R10 ;  /* 0x0000000c0808722b */ /* 0x008fce000000000a */
[----:B------:R0:W-:Y:S04]  /*09f0*/  STG.E.64 desc[UR18][R2.64], R8 ;  /* 0x0000000802007986 */ /* 0x0001e8000c101b12 */
[----:B------:R-:W3:Y:S04]  /*0a00*/  LDG.E.64 R12, desc[UR18][R14.64] ;  /* 0x000000120e0c7981 */ /* 0x000ee8000c1e1b00 */
[----:B-1----:R-:W3:Y:S01]  /*0a10*/  LDG.E.64 R6, desc[UR18][R4.64] ;  /* 0x0000001204067981 */ /* 0x002ee2000c1e1b00 */
[----:B------:R-:W-:-:S06]  /*0a20*/  UIMAD.WIDE.U32 UR26, UR20, 0x8, UR28 ;  /* 0x00000008141a78a5 */ /* 0x000fcc000f8e001c */
[----:B------:R-:W-:Y:S01]  /*0a30*/  IMAD.U32 R16, RZ, RZ, UR26 ;  /* 0x0000001aff107e24 */ /* 0x000fe2000f8e00ff */
[----:B------:R-:W-:Y:S01]  /*0a40*/  MOV R17, UR27 ;  /* 0x0000001b00117c02 */ /* 0x000fe20008000f00 */
[----:B---3--:R-:W-:-:S07]  /*0a50*/  DFMA R6, R6, R12, R8 ;  /* 0x0000000c0606722b */ /* 0x008fce0000000008 */
[----:B------:R1:W-:Y:S04]  /*0a60*/  STG.E.64 desc[UR18][R2.64], R6 ;  /* 0x0000000602007986 */ /* 0x0003e8000c101b12 */
[----:B------:R-:W3:Y:S04]  /*0a70*/  LDG.E.64 R12, desc[UR18][R16.64] ;  /* 0x00000012100c7981 */ /* 0x000ee8000c1e1b00 */
[----:B--2---:R-:W3:Y:S01]  /*0a80*/  LDG.E.64 R10, desc[UR18][R4.64+0x8] ;  /* 0x00000812040a7981 */ /* 0x004ee2000c1e1b00 */
[----:B------:R-:W-:-:S06]  /*0a90*/  UIMAD.WIDE.U32 UR26, UR22, 0x8, UR28 ;  /* 0x00000008161a78a5 */ /* 0x000fcc000f8e001c */
[----:B------:R-:W-:Y:S01]  /*0aa0*/  IMAD.U32 R18, RZ, RZ, UR26 ;  /* 0x0000001aff127e24 */ /* 0x000fe2000f8e00ff */
[----:B------:R-:W-:Y:S01]  /*0ab0*/  MOV R19, UR27 ;  /* 0x0000001b00137c02 */ /* 0x000fe20008000f00 */
[----:B---3--:R-:W-:-:S07]  /*0ac0*/  DFMA R10, R10, R12, R6 ;  /* 0x0000000c0a0a722b */ /* 0x008fce0000000006 */
[----:B------:R2:W-:Y:S04]  /*0ad0*/  STG.E.64 desc[UR18][R2.64], R10 ;  /* 0x0000000a02007986 */ /* 0x0005e8000c101b12 */
[----:B------:R-:W3:Y:S04]  /*0ae0*/  LDG.E.64 R12, desc[UR18][R18.64] ;  /* 0x00000012120c7981 */ /* 0x000ee8000c1e1b00 */
[----:B0-----:R-:W3:Y:S01]  /*0af0*/  LDG.E.64 R8, desc[UR18][R4.64+0x10] ;  /* 0x0000101204087981 */ /* 0x001ee2000c1e1b00 */
[----:B------:R-:W-:Y:S01]  /*0b00*/  UIMAD.WIDE.U32 UR26, UR6, 0x8, UR28 ;  /* 0x00000008061a78a5 */ /* 0x000fe2000f8e001c */
[----:B---3--:R-:W-:-:S05]  /*0b10*/  DFMA R8, R8, R12, R10 ;  /* 0x0000000c0808722b */ /* 0x008fca000000000a */
[----:B------:R-:W-:Y:S01]  /*0b20*/  IMAD.U32 R12, RZ, RZ, UR26 ;  /* 0x0000001aff0c7e24 */ /* 0x000fe2000f8e00ff */
[----:B------:R-:W-:Y:S01]  /*0b30*/  MOV R13, UR27 ;  /* 0x0000001b000d7c02 */ /* 0x000fe20008000f00 */
[----:B------:R2:W-:Y:S05]  /*0b40*/  STG.E.64 desc[UR18][R2.64], R8 ;  /* 0x0000000802007986 */ /* 0x0005ea000c101b12 */
[----:B------:R-:W3:Y:S04]  /*0b50*/  LDG.E.64 R12, desc[UR18][R12.64] ;  /* 0x000000120c0c7981 */ /* 0x000ee8000c1e1b00 */
[----:B-1----:R0:W3:Y:S01]  /*0b60*/  LDG.E.64 R6, desc[UR18][R4.64+0x18] ;  /* 0x0000181204067981 */ /* 0x0020e2000c1e1b00 */
[----:B------:R-:W-:-:S04]  /*0b70*/  UIADD3 UR23, UPT, UPT, UR23, 0x8, URZ ;  /* 0x0000000817177890 */ /* 0x000fc8000fffe0ff */
[----:B------:R-:W-:Y:S01]  /*0b80*/  UISETP.NE.AND UP1, UPT, UR23, URZ, UPT ;  /* 0x000000ff1700728c */ /* 0x000fe2000bf25270 */
[----:B0-----:R-:W-:Y:S01]  /*0b90*/  IADD3 R4, P0, PT, R4, 0x40, RZ ;  /* 0x0000004004047810 */ /* 0x001fe20007f1e0ff */
[----:B------:R-:W-:-:S04]  /*0ba0*/  UIADD3 UR9, UPT, UPT, UR12, UR9, URZ ;  /* 0x000000090c097290 */ /* 0x000fc8000fffe0ff */
[----:B------:R-:W-:Y:S01]  /*0bb0*/  IMAD.X R5, RZ, RZ, R5, P0 ;  /* 0x000000ffff057224 */ /* 0x000fe200000e0605 */
[----:B------:R-:W-:Y:S02]  /*0bc0*/  UIADD3 UR10, UPT, UPT, UR12, UR10, URZ ;  /* 0x0000000a0c0a7290 */ /* 0x000fe4000fffe0ff */
[----:B------:R-:W-:Y:S02]  /*0bd0*/  UIADD3 UR11, UPT, UPT, UR12, UR11, URZ ;  /* 0x0000000b0c0b7290 */ /* 0x000fe4000fffe0ff */
[----:B------:R-:W-:Y:S02]  /*0be0*/  UIADD3 UR17, UPT, UPT, UR12, UR17, URZ ;  /* 0x000000110c117290 */ /* 0x000fe4000fffe0ff */
[----:B------:R-:W-:Y:S02]  /*0bf0*/  UIADD3 UR20, UPT, UPT, UR12, UR20, URZ ;  /* 0x000000140c147290 */ /* 0x000fe4000fffe0ff */
[----:B------:R-:W-:Y:S02]  /*0c00*/  UIADD3 UR22, UPT, UPT, UR12, UR22, URZ ;  /* 0x000000160c167290 */ /* 0x000fe4000fffe0ff */
[----:B------:R-:W-:-:S02]  /*0c10*/  UIADD3 UR6, UPT, UPT, UR12, UR6, URZ ;  /* 0x000000060c067290 */ /* 0x000fc4000fffe0ff */
[----:B------:R-:W-:Y:S01]  /*0c20*/  UIMAD.WIDE.U32 UR24, UR12, 0x8, UR24 ;  /* 0x000000080c1878a5 */ /* 0x000fe2000f8e0018 */
[----:B---3--:R-:W-:-:S07]  /*0c30*/  DFMA R6, R6, R12, R8 ;  /* 0x0000000c0606722b */ /* 0x008fce0000000008 */
[----:B------:R2:W-:Y:S01]  /*0c40*/  STG.E.64 desc[UR18][R2.64], R6 ;  /* 0x0000000602007986 */ /* 0x0005e2000c101b12 */
[----:B------:R-:W-:Y:S05]  /*0c50*/  BRA.U UP1, `(.L_x_38) ;  /* 0xfffffff901f07547 */ /* 0x000fea000b83ffff */
[----:B------:R-:W-:-:S05]  /*0c60*/  UMOV UR6, UR7 ;  /* 0x0000000700067c82 */ /* 0x000fca0008000000 */
.L_x_37:
[----:B------:R-:W0:Y:S01]  /*0c70*/  LDCU UR8, c[0x0][0x3a0] ;  /* 0x00007400ff0877ac */ /* 0x000e220008000800 */
[----:B------:R-:W1:Y:S01]  /*0c80*/  LDCU UR24, c[0x0][0x39c] ;  /* 0x00007380ff1877ac */ /* 0x000e620008000800 */
[----:B0-----:R-:W-:-:S04]  /*0c90*/  ULOP3.LUT UR8, UR8, 0x7, URZ, 0xc0, !UPT ;  /* 0x0000000708087892 */ /* 0x001fc8000f8ec0ff */
[----:B------:R-:W-:-:S09]  /*0ca0*/  UISETP.NE.AND UP1, UPT, UR8, URZ, UPT ;  /* 0x000000ff0800728c */ /* 0x000fd2000bf25270 */
[----:B-1----:R-:W-:Y:S05]  /*0cb0*/  BRA.U !UP1, `(.L_x_39) ;  /* 0x0000000509947547 */ /* 0x002fea000b800000 */
[----:B------:R-:W-:Y:S02]  /*0cc0*/  UIADD3 UR8, UPT, UPT, UR8, -0x1, URZ ;  /* 0xffffffff08087890 */ /* 0x000fe4000fffe0ff */
[----:B------:R-:W-:Y:S02]  /*0cd0*/  UISETP.NE.AND UP1, UPT, UR21, URZ, UPT ;  /* 0x000000ff1500728c */ /* 0x000fe4000bf25270 */
[----:B------:R-:W-:-:S09]  /*0ce0*/  UISETP.GE.U32.AND UP2, UPT, UR8, 0x3, UPT ;  /* 0x000000030800788c */ /* 0x000fd2000bf46070 */
[----:B------:R-:W-:Y:S05]  /*0cf0*/  BRA.U !UP2, `(.L_x_40) ;  /* 0x000000010ac47547 */ /* 0x000fea000b800000 */
[----:B------:R-:W0:Y:S01]  /*0d00*/  LDCU.128 UR8, c[0x0][0x380] ;  /* 0x00007000ff0877ac */ /* 0x000e220008000c00 */
[----:B------:R-:W-:Y:S02]  /*0d10*/  UIMAD UR20, UR6, UR24, UR5 ;  /* 0x00000018061472a4 */ /* 0x000fe4000f8e0205 */
[----:B------:R-:W-:Y:S02]  /*0d20*/  UIADD3 UR17, UPT, UPT, UR13, UR6, URZ ;  /* 0x000000060d117290 */ /* 0x000fe4000fffe0ff */
[----:B0-----:R-:W-:Y:S02]  /*0d30*/  UIMAD.WIDE.U32 UR22, UR20, 0x8, UR10 ;  /* 0x00000008141678a5 */ /* 0x001fe4000f8e000a */
[----:B------:R-:W-:-:S04]  /*0d40*/  UIMAD.WIDE.U32 UR8, UR17, 0x8, UR8 ;  /* 0x00000008110878a5 */ /* 0x000fc8000f8e0008 */
[----:B--2---:R-:W-:Y:S01]  /*0d50*/  MOV R8, UR22 ;  /* 0x0000001600087c02 */ /* 0x004fe20008000f00 */
[----:B------:R-:W-:Y:S01]  /*0d60*/  IMAD.U32 R9, RZ, RZ, UR23 ;  /* 0x00000017ff097e24 */ /* 0x000fe2000f8e00ff */
[----:B------:R-:W-:Y:S01]  /*0d70*/  MOV R10, UR8 ;  /* 0x00000008000a7c02 */ /* 0x000fe20008000f00 */
[----:B------:R-:W-:-:S04]  /*0d80*/  IMAD.U32 R11, RZ, RZ, UR9 ;  /* 0x00000009ff0b7e24 */ /* 0x000fc8000f8e00ff */
[----:B------:R-:W2:Y:S01]  /*0d90*/  LDG.E.64 R8, desc[UR18][R8.64] ;  /* 0x0000001208087981 */ /* 0x000ea2000c1e1b00 */
[----:B------:R-:W0:Y:S03]  /*0da0*/  LDCU.64 UR8, c[0x0][0x380] ;  /* 0x00007000ff0877ac */ /* 0x000e260008000a00 */
[----:B------:R-:W2:Y:S01]  /*0db0*/  LDG.E.64 R4, desc[UR18][R10.64] ;  /* 0x000000120a047981 */ /* 0x000ea2000c1e1b00 */
[----:B------:R-:W-:Y:S02]  /*0dc0*/  UIADD3 UR17, UP2, UPT, UR13, UR6, URZ ;  /* 0x000000060d117290 */ /* 0x000fe4000ff5e0ff */
[----:B------:R-:W-:Y:S02]  /*0dd0*/  UIADD3 UR20, UPT, UPT, UR20, UR24, URZ ;  /* 0x0000001814147290 */ /* 0x000fe4000fffe0ff */
[----:B------:R-:W-:Y:S02]  /*0de0*/  UIADD3.X UR22, UPT, UPT, URZ, URZ, URZ, UP2, !UPT ;  /* 0x000000ffff167290 */ /* 0x000fe400097fe4ff */
[----:B0-----:R-:W-:-:S04]  /*0df0*/  ULEA UR8, UP2, UR17, UR8, 0x3 ;  /* 0x0000000811087291 */ /* 0x001fc8000f8418ff */
[----:B------:R-:W-:Y:S02]  /*0e00*/  ULEA.HI.X UR9, UR17, UR9, UR22, 0x3, UP2 ;  /* 0x0000000911097291 */ /* 0x000fe400090f1c16 */
[----:B------:R-:W-:Y:S01]  /*0e10*/  UIMAD.WIDE.U32 UR22, UR20, 0x8, UR10 ;  /* 0x00000008141678a5 */ /* 0x000fe2000f8e000a */
[----:B------:R-:W-:-:S03]  /*0e20*/  MOV R12, UR8 ;  /* 0x00000008000c7c02 */ /* 0x000fc60008000f00 */
[----:B------:R-:W-:Y:S02]  /*0e30*/  IMAD.U32 R13, RZ, RZ, UR9 ;  /* 0x00000009ff0d7e24 */ /* 0x000fe4000f8e00ff */
[----:B------:R-:W-:Y:S01]  /*0e40*/  MOV R14, UR22 ;  /* 0x00000016000e7c02 */ /* 0x000fe20008000f00 */
[----:B------:R-:W-:Y:S01]  /*0e50*/  IMAD.U32 R15, RZ, RZ, UR23 ;  /* 0x00000017ff0f7e24 */ /* 0x000fe2000f8e00ff */
[----:B--2--5:R-:W-:-:S07]  /*0e60*/  DFMA R4, R4, R8, R6 ;  /* 0x000000080404722b */ /* 0x024fce0000000006 */
[----:B------:R0:W-:Y:S04]  /*0e70*/  STG.E.64 desc[UR18][R2.64], R4 ;  /* 0x0000000402007986 */ /* 0x0001e8000c101b12 */
[----:B------:R-:W2:Y:S04]  /*0e80*/  LDG.E.64 R6, desc[UR18][R12.64+0x8] ;  /* 0x000008120c067981 */ /* 0x000ea8000c1e1b00 */
[----:B------:R-:W2:Y:S01]  /*0e90*/  LDG.E.64 R8, desc[UR18][R14.64] ;  /* 0x000000120e087981 */ /* 0x000ea2000c1e1b00 */
[----:B------:R-:W-:-:S04]  /*0ea0*/  UIADD3 UR20, UPT, UPT, UR20, UR24, URZ ;  /* 0x0000001814147290 */ /* 0x000fc8000fffe0ff */
[----:B------:R-:W-:Y:S01]  /*0eb0*/  UIMAD.WIDE.U32 UR22, UR20, 0x8, UR10 ;  /* 0x00000008141678a5 */ /* 0x000fe2000f8e000a */
[----:B------:R-:W-:Y:S01]  /*0ec0*/  MOV R16, UR8 ;  /* 0x0000000800107c02 */ /* 0x000fe20008000f00 */
[----:B------:R-:W-:-:S04]  /*0ed0*/  IMAD.U32 R17, RZ, RZ, UR9 ;  /* 0x00000009ff117e24 */ /* 0x000fc8000f8e00ff */
[----:B------:R-:W-:Y:S01]  /*0ee0*/  MOV R18, UR22 ;  /* 0x0000001600127c02 */ /* 0x000fe20008000f00 */
[----:B------:R-:W-:Y:S01]  /*0ef0*/  IMAD.U32 R19, RZ, RZ, UR23 ;  /* 0x00000017ff137e24 */ /* 0x000fe2000f8e00ff */
[----:B--2---:R-:W-:-:S07]  /*0f00*/  DFMA R6, R6, R8, R4 ;  /* 0x000000080606722b */ /* 0x004fce0000000004 */
[----:B------:R1:W-:Y:S04]  /*0f10*/  STG.E.64 desc[UR18][R2.64], R6 ;  /* 0x0000000602007986 */ /* 0x0003e8000c101b12 */
[----:B------:R-:W2:Y:S04]  /*0f20*/  LDG.E.64 R8, desc[UR18][R16.64+0x10] ;  /* 0x0000101210087981 */ /* 0x000ea8000c1e1b00 */
[----:B------:R-:W2:Y:S01]  /*0f30*/  LDG.E.64 R10, desc[UR18][R18.64] ;  /* 0x00000012120a7981 */ /* 0x000ea2000c1e1b00 */
[----:B------:R-:W-:-:S04]  /*0f40*/  UIADD3 UR20, UPT, UPT, UR20, UR24, URZ ;  /* 0x0000001814147290 */ /* 0x000fc8000fffe0ff */
[----:B------:R-:W-:Y:S01]  /*0f50*/  UIMAD.WIDE.U32 UR10, UR20, 0x8, UR10 ;  /* 0x00000008140a78a5 */ /* 0x000fe2000f8e000a */
[----:B0-----:R-:W-:Y:S01]  /*0f60*/  MOV R4, UR8 ;  /* 0x0000000800047c02 */ /* 0x001fe20008000f00 */
[----:B------:R-:W-:Y:S01]  /*0f70*/  IMAD.U32 R5, RZ, RZ, UR9 ;  /* 0x00000009ff057e24 */ /* 0x000fe2000f8e00ff */
[----:B--2---:R-:W-:-:S03]  /*0f80*/  DFMA R8, R8, R10, R6 ;  /* 0x0000000a0808722b */ /* 0x004fc60000000006 */
[----:B------:R-:W-:Y:S01]  /*0f90*/  MOV R10, UR10 ;  /* 0x0000000a000a7c02 */ /* 0x000fe20008000f00 */
[----:B------:R-:W-:-:S03]  /*0fa0*/  IMAD.U32 R11, RZ, RZ, UR11 ;  /* 0x0000000bff0b7e24 */ /* 0x000fc6000f8e00ff */
[----:B------:R0:W-:Y:S04]  /*0fb0*/  STG.E.64 desc[UR18][R2.64], R8 ;  /* 0x0000000802007986 */ /* 0x0001e8000c101b12 */
[----:B------:R-:W1:Y:S04]  /*0fc0*/  LDG.E.64 R10, desc[UR18][R10.64] ;  /* 0x000000120a0a7981 */ /* 0x000e68000c1e1b00 */
[----:B------:R-:W1:Y:S01]  /*0fd0*/  LDG.E.64 R4, desc[UR18][R4.64+0x18] ;  /* 0x0000181204047981 */ /* 0x000e62000c1e1b00 */
[----:B------:R-:W-:Y:S01]  /*0fe0*/  UIADD3 UR6, UPT, UPT, UR6, 0x4, URZ ;  /* 0x0000000406067890 */ /* 0x000fe2000fffe0ff */
[----:B-1----:R-:W-:-:S07]  /*0ff0*/  DFMA R6, R4, R10, R8 ;  /* 0x0000000a0406722b */ /* 0x002fce0000000008 */
[----:B------:R0:W-:Y:S04]  /*1000*/  STG.E.64 desc[UR18][R2.64], R6 ;  /* 0x0000000602007986 */ /* 0x0001e8000c101b12 */
.L_x_40:
[----:B------:R-:W-:Y:S05]  /*1010*/  BRA.U !UP1, `(.L_x_39) ;  /* 0x0000000109bc7547 */ /* 0x000fea000b800000 */
[----:B------:R-:W1:Y:S01]  /*1020*/  LDCU UR8, c[0x0][0x3a0] ;  /* 0x00007400ff0877ac */ /* 0x000e620008000800 */
[----:B------:R-:W-:Y:S02]  /*1030*/  UISETP.NE.AND UP2, UPT, UR21, 0x1, UPT ;  /* 0x000000011500788c */ /* 0x000fe4000bf45270 */
[----:B-1----:R-:W-:-:S07]  /*1040*/  ULOP3.LUT UP1, URZ, UR8, 0x1, URZ, 0xc0, !UPT ;  /* 0x0000000108ff7892 */ /* 0x002fce000f82c0ff */
[----:B------:R-:W-:Y:S05]  /*1050*/  BRA.U !UP2, `(.L_x_41) ;  /* 0x000000010a747547 */ /* 0x000fea000b800000 */
[----:B------:R-:W1:Y:S01]  /*1060*/  LDCU.128 UR8, c[0x0][0x380] ;  /* 0x00007000ff0877ac */ /* 0x000e620008000c00 */
[----:B------:R-:W-:Y:S02]  /*1070*/  UIMAD UR20, UR6, UR24, UR5 ;  /* 0x00000018061472a4 */ /* 0x000fe4000f8e0205 */
[----:B------:R-:W-:Y:S02]  /*1080*/  UIADD3 UR17, UPT, UPT, UR13, UR6, URZ ;  /* 0x000000060d117290 */ /* 0x000fe4000fffe0ff */
[----:B-1----:R-:W-:Y:S02]  /*1090*/  UIMAD.WIDE.U32 UR22, UR20, 0x8, UR10 ;  /* 0x00000008141678a5 */ /* 0x002fe4000f8e000a */
[----:B------:R-:W-:-:S04]  /*10a0*/  UIMAD.WIDE.U32 UR8, UR17, 0x8, UR8 ;  /* 0x00000008110878a5 */ /* 0x000fc8000f8e0008 */
[----:B0-2---:R-:W-:Y:S01]  /*10b0*/  MOV R8, UR22 ;  /* 0x0000001600087c02 */ /* 0x005fe20008000f00 */
[----:B------:R-:W-:Y:S01]  /*10c0*/  IMAD.U32 R9, RZ, RZ, UR23 ;  /* 0x00000017ff097e24 */ /* 0x000fe2000f8e00ff */
[----:B------:R-:W-:Y:S01]  /*10d0*/  MOV R12, UR8 ;  /* 0x00000008000c7c02 */ /* 0x000fe20008000f00 */
[----:B------:R-:W-:Y:S02]  /*10e0*/  IMAD.U32 R13, RZ, RZ, UR9 ;  /* 0x00000009ff0d7e24 */ /* 0x000fe4000f8e00ff */
[----:B------:R-:W0:Y:S02]  /*10f0*/  LDCU.64 UR22, c[0x0][0x380] ;  /* 0x00007000ff1677ac */ /* 0x000e240008000a00 */
[----:B------:R-:W2:Y:S04]  /*1100*/  LDG.E.64 R8, desc[UR18][R8.64] ;  /* 0x0000001208087981 */ /* 0x000ea8000c1e1b00 */
[----:B------:R-:W2:Y:S01]  /*1110*/  LDG.E.64 R4, desc[UR18][R12.64] ;  /* 0x000000120c047981 */ /* 0x000ea2000c1e1b00 */
[----:B------:R-:W-:-:S02]  /*1120*/  UIADD3 UR8, UP2, UPT, UR13, UR6, URZ ;  /* 0x000000060d087290 */ /* 0x000fc4000ff5e0ff */
[----:B------:R-:W-:Y:S02]  /*1130*/  UIADD3 UR20, UPT, UPT, UR20, UR24, URZ ;  /* 0x0000001814147290 */ /* 0x000fe4000fffe0ff */
[----:B------:R-:W-:Y:S02]  /*1140*/  UIADD3.X UR9, UPT, UPT, URZ, URZ, URZ, UP2, !UPT ;  /* 0x000000ffff097290 */ /* 0x000fe400097fe4ff */
[----:B------:R-:W-:Y:S02]  /*1150*/  UIMAD.WIDE.U32 UR10, UR20, 0x8, UR10 ;  /* 0x00000008140a78a5 */ /* 0x000fe4000f8e000a */
[----:B0-----:R-:W-:-:S04]  /*1160*/  ULEA UR22, UP2, UR8, UR22, 0x3 ;  /* 0x0000001608167291 */ /* 0x001fc8000f8418ff */
[----:B------:R-:W-:Y:S02]  /*1170*/  ULEA.HI.X UR9, UR8, UR23, UR9, 0x3, UP2 ;  /* 0x0000001708097291 */ /* 0x000fe400090f1c09 */
[----:B------:R-:W-:-:S04]  /*1180*/  MOV R10, UR22 ;  /* 0x00000016000a7c02 */ /* 0x000fc80008000f00 */
[----:B------:R-:W-:Y:S01]  /*1190*/  IMAD.U32 R11, RZ, RZ, UR9 ;  /* 0x00000009ff0b7e24 */ /* 0x000fe2000f8e00ff */
[----:B--2--5:R-:W-:Y:S01]  /*11a0*/  DFMA R4, R4, R8, R6 ;  /* 0x000000080404722b */ /* 0x024fe20000000006 */
[----:B------:R-:W-:Y:S01]  /*11b0*/  MOV R8, UR10 ;  /* 0x0000000a00087c02 */ /* 0x000fe20008000f00 */
[----:B------:R-:W-:-:S05]  /*11c0*/  IMAD.U32 R9, RZ, RZ, UR11 ;  /* 0x0000000bff097e24 */ /* 0x000fca000f8e00ff */
[----:B------:R1:W-:Y:S04]  /*11d0*/  STG.E.64 desc[UR18][R2.64], R4 ;  /* 0x0000000402007986 */ /* 0x0003e8000c101b12 */
[----:B------:R-:W2:Y:S04]  /*11e0*/  LDG.E.64 R6, desc[UR18][R10.64+0x8] ;  /* 0x000008120a067981 */ /* 0x000ea8000c1e1b00 */
[----:B------:R-:W2:Y:S01]  /*11f0*/  LDG.E.64 R8, desc[UR18][R8.64] ;  /* 0x0000001208087981 */ /* 0x000ea2000c1e1b00 */
[----:B------:R-:W-:Y:S01]  /*1200*/  UIADD3 UR6, UPT, UPT, UR6, 0x2, URZ ;  /* 0x0000000206067890 */ /* 0x000fe2000fffe0ff */
[----:B--2---:R-:W-:-:S07]  /*1210*/  DFMA R6, R6, R8, R4 ;  /* 0x000000080606722b */ /* 0x004fce0000000004 */
[----:B------:R1:W-:Y:S04]  /*1220*/  STG.E.64 desc[UR18][R2.64], R6 ;  /* 0x0000000602007986 */ /* 0x0003e8000c101b12 */
.L_x_41:
[----:B------:R-:W-:Y:S05]  /*1230*/  BRA.U !UP1, `(.L_x_39) ;  /* 0x0000000109347547 */ /* 0x000fea000b800000 */
[----:B------:R-:W3:Y:S01]  /*1240*/  LDCU.128 UR8, c[0x0][0x380] ;  /* 0x00007000ff0877ac */ /* 0x000ee20008000c00 */
[----:B------:R-:W-:Y:S02]  /*1250*/  UIADD3 UR17, UPT, UPT, UR13, UR6, URZ ;  /* 0x000000060d117290 */ /* 0x000fe4000fffe0ff */
[----:B------:R-:W-:-:S04]  /*1260*/  UIMAD UR6, UR6, UR24, UR5 ;  /* 0x00000018060672a4 */ /* 0x000fc8000f8e0205 */
[----:B---3--:R-:W-:Y:S02]  /*1270*/  UIMAD.WIDE.U32 UR10, UR6, 0x8, UR10 ;  /* 0x00000008060a78a5 */ /* 0x008fe4000f8e000a */
[----:B------:R-:W-:-:S04]  /*1280*/  UIMAD.WIDE.U32 UR8, UR17, 0x8, UR8 ;  /* 0x00000008110878a5 */ /* 0x000fc8000f8e0008 */
[----:B0-2---:R-:W-:Y:S01]  /*1290*/  MOV R8, UR10 ;  /* 0x0000000a00087c02 */ /* 0x005fe20008000f00 */
[----:B------:R-:W-:Y:S01]  /*12a0*/  IMAD.U32 R9, RZ, RZ, UR11 ;  /* 0x0000000bff097e24 */ /* 0x000fe2000f8e00ff */
[----:B------:R-:W-:Y:S01]  /*12b0*/  MOV R10, UR8 ;  /* 0x00000008000a7c02 */ /* 0x000fe20008000f00 */
[----:B------:R-:W-:-:S04]  /*12c0*/  IMAD.U32 R11, RZ, RZ, UR9 ;  /* 0x00000009ff0b7e24 */ /* 0x000fc8000f8e00ff */
[----:B------:R-:W2:Y:S04]  /*12d0*/  LDG.E.64 R8, desc[UR18][R8.64] ;  /* 0x0000001208087981 */ /* 0x000ea8000c1e1b00 */
[----:B-1----:R-:W2:Y:S02]  /*12e0*/  LDG.E.64 R4, desc[UR18][R10.64] ;  /* 0x000000120a047981 */ /* 0x002ea4000c1e1b00 */
[----:B--2--5:R-:W-:-:S07]  /*12f0*/  DFMA R4, R4, R8, R6 ;  /* 0x000000080404722b */ /* 0x024fce0000000006 */
[----:B------:R3:W-:Y:S04]  /*1300*/  STG.E.64 desc[UR18][R2.64], R4 ;  /* 0x0000000402007986 */ /* 0x0007e8000c101b12 */
.L_x_39:
[----:B------:R-:W-:-:S04]  /*1310*/  UIADD3 UR5, UPT, UPT, UR5, 0x1, URZ ;  /* 0x0000000105057890 */ /* 0x000fc8000fffe0ff */
[----:B------:R-:W-:-:S09]  /*1320*/  UISETP.NE.AND UP1, UPT, UR5, UR24, UPT ;  /* 0x000000180500728c */ /* 0x000fd2000bf25270 */
[----:B------:R-:W-:Y:S05]  /*1330*/  BRA.U UP1, `(.L_x_42) ;  /* 0xfffffff101e07547 */ /* 0x000fea000b83ffff */
[----:B------:R-:W-:Y:S05]  /*1340*/  BRA.U UP0, `(.L_x_43) ;  /* 0xfffffff100ac7547 */ /* 0x000fea000b83ffff */
[----:B------:R-:W-:Y:S05]  /*1350*/  EXIT ;  /* 0x000000000000794d */ /* 0x000fea0003800000 */
.L_x_44:
        /* <DEDUP_REMOVED lines=10> */
.L_x_49:


//--------------------- .nv.shared._Z19matmult_kernel_gpu5PdS_S_iii --------------------------
	.section	.nv.shared._Z19matmult_kernel_gpu5PdS_S_iii,"aw",@nobits
	.sectionflags	@""
	.align	8
.nv.shared._Z19matmult_kernel_gpu5PdS_S_iii:
	.zero		5120


//--------------------- .nv.shared.reserved.0     --------------------------
	.section	.nv.shared.reserved.0,"aw",@nobits
	.weak		__nv_reservedSMEM_offset_0_alias
	.size		__nv_reservedSMEM_offset_0_alias, 0, 64
	.other		__nv_reservedSMEM_offset_0_alias,@"STO_CUDA_RESERVED_SHARED STV_DEFAULT"
__nv_reservedSMEM_offset_0_alias:
	.zero		0
	.zero		64


//--------------------- .nv.constant0._Z19matmult_kernel_gpu5PdS_S_iii --------------------------
	.section	.nv.constant0._Z19matmult_kernel_gpu5PdS_S_iii,"a",@progbits
	.sectionflags	@""
	.align	4
.nv.constant0._Z19matmult_kernel_gpu5PdS_S_iii:
	.zero		932


//--------------------- .nv.constant0._Z19matmult_kernel_gpu4PdS_S_iii --------------------------
	.section	.nv.constant0._Z19matmult_kernel_gpu4PdS_S_iii,"a",@progbits
	.sectionflags	@""
	.align	4
.nv.constant0._Z19matmult_kernel_gpu4PdS_S_iii:
	.zero		932


//--------------------- .nv.constant0._Z19matmult_kernel_gpu3PdS_S_iii --------------------------
	.section	.nv.constant0._Z19matmult_kernel_gpu3PdS_S_iii,"a",@progbits
	.sectionflags	@""
	.align	4
.nv.constant0._Z19matmult_kernel_gpu3PdS_S_iii:
	.zero		932


//--------------------- .nv.constant0._Z19matmult_kernel_gpu2PdS_S_iii --------------------------
	.section	.nv.constant0._Z19matmult_kernel_gpu2PdS_S_iii,"a",@progbits
	.sectionflags	@""
	.align	4
.nv.constant0._Z19matmult_kernel_gpu2PdS_S_iii:
	.zero		932


//--------------------- .nv.constant0._Z19matmult_kernel_gpu1PdS_S_iii --------------------------
	.section	.nv.constant0._Z19matmult_kernel_gpu1PdS_S_iii,"a",@progbits
	.sectionflags	@""
	.align	4
.nv.constant0._Z19matmult_kernel_gpu1PdS_S_iii:
	.zero		932


//--------------------- SYMBOLS --------------------------

	.type		.nv.reservedSmem.offset0,@object
	.size		.nv.reservedSmem.offset0,0x4
	.type		.nv.reservedSmem.cap,@object
	.size		.nv.reservedSmem.cap,0x4
